	.target	sm_90a

	.elftype	@"ET_EXEC"


//--------------------- .note.nv.tkinfo           --------------------------
	.section	.note.nv.tkinfo,"",@"SHT_NOTE"
	.sectionflags	@"SHF_NOTE_NV_TKINFO"
	.tkinfo
        /*0018*/ 	.word	0x00000002
        /*0030*/ 	.string	""
        /*0030*/ 	.string	"ptxas"
        /*0030*/ 	.string	"Cuda compilation tools, release 13.0, V13.0.88"
        /*0030*/ 	.string	"Build cuda_13.0.r13.0/compiler.36424714_0"
        /*0030*/ 	.string	"-v  -suppress-debug-info  -lineinfo  -arch sm_90a "



//--------------------- .note.nv.cuinfo           --------------------------
	.section	.note.nv.cuinfo,"",@"SHT_NOTE"
	.sectionflags	@"SHF_NOTE_NV_CUINFO"
        /*0018*/ 	.short	0x0002
        /*001a*/ 	.short	0x005a
        /*001c*/ 	.short	0x0082
	.zero		2


//--------------------- .nv.info                  --------------------------
	.section	.nv.info,"",@"SHT_CUDA_INFO"
	.align	4


	//----- nvinfo : EIATTR_REGCOUNT
	.align		4
        /*0000*/ 	.byte	0x04, 0x2f
        /*0002*/ 	.short	(.L_1 - .L_0)
	.align		4
.L_0:
        /*0004*/ 	.word	index@(gluon_wgmma)
        /*0008*/ 	.word	0x0000005a


	//----- nvinfo : EIATTR_FRAME_SIZE
	.align		4
.L_1:
        /*000c*/ 	.byte	0x04, 0x11
        /*000e*/ 	.short	(.L_3 - .L_2)
	.align		4
.L_2:
        /*0010*/ 	.word	index@(gluon_wgmma)
        /*0014*/ 	.word	0x00000000


	//----- nvinfo : EIATTR_MIN_STACK_SIZE
	.align		4
.L_3:
        /*0018*/ 	.byte	0x04, 0x12
        /*001a*/ 	.short	(.L_5 - .L_4)
	.align		4
.L_4:
        /*001c*/ 	.word	index@(gluon_wgmma)
        /*0020*/ 	.word	0x00000000
.L_5:


//--------------------- .nv.compat                --------------------------
	.section	.nv.compat,"",@"SHT_CUDA_COMPAT_INFO"
	.align	4
        /*0000*/ 	.byte	0x02, 0x09, 0x01, 0x00, 0x02, 0x02, 0x04, 0x00, 0x02, 0x05, 0x05, 0x00, 0x03, 0x07, 0x01, 0x01
        /*0010*/ 	.byte	0x02, 0x03, 0x03, 0x00, 0x02, 0x06, 0x01, 0x00, 0x04, 0x0b, 0x08, 0x00, 0x00, 0x00, 0x00, 0x00
        /*0020*/ 	.byte	0x00, 0x00, 0x00, 0x00


//--------------------- .nv.info.gluon_wgmma      --------------------------
	.section	.nv.info.gluon_wgmma,"",@"SHT_CUDA_INFO"
	.sectionflags	@""
	.align	4


	//----- nvinfo : EIATTR_CUDA_API_VERSION
	.align		4
        /*0000*/ 	.byte	0x04, 0x37
        /*0002*/ 	.short	(.L_7 - .L_6)
.L_6:
        /*0004*/ 	.word	0x00000082


	//----- nvinfo : EIATTR_KPARAM_INFO
	.align		4
.L_7:
        /*0008*/ 	.byte	0x04, 0x17
        /*000a*/ 	.short	(.L_9 - .L_8)
.L_8:
        /*000c*/ 	.word	0x00000000
        /*0010*/ 	.short	0x000a
        /*0012*/ 	.short	0x0048
        /*0014*/ 	.byte	0x00, 0xf4, 0x21, 0x00


	//----- nvinfo : EIATTR_KPARAM_INFO
	.align		4
.L_9:
        /*0018*/ 	.byte	0x04, 0x17
        /*001a*/ 	.short	(.L_11 - .L_10)
.L_10:
        /*001c*/ 	.word	0x00000000
        /*0020*/ 	.short	0x0009
        /*0022*/ 	.short	0x0040
        /*0024*/ 	.byte	0x00, 0xf4, 0x21, 0x00


	//----- nvinfo : EIATTR_KPARAM_INFO
	.align		4
.L_11:
        /*0028*/ 	.byte	0x04, 0x17
        /*002a*/ 	.short	(.L_13 - .L_12)
.L_12:
        /*002c*/ 	.word	0x00000000
        /*0030*/ 	.short	0x0008
        /*0032*/ 	.short	0x0038
        /*0034*/ 	.byte	0x00, 0xf0, 0x21, 0x00


	//----- nvinfo : EIATTR_KPARAM_INFO
	.align		4
.L_13:
        /*0038*/ 	.byte	0x04, 0x17
        /*003a*/ 	.short	(.L_15 - .L_14)
.L_14:
        /*003c*/ 	.word	0x00000000
        /*0040*/ 	.short	0x0007
        /*0042*/ 	.short	0x0030
        /*0044*/ 	.byte	0x00, 0xf0, 0x21, 0x00


	//----- nvinfo : EIATTR_KPARAM_INFO
	.align		4
.L_15:
        /*0048*/ 	.byte	0x04, 0x17
        /*004a*/ 	.short	(.L_17 - .L_16)
.L_16:
        /*004c*/ 	.word	0x00000000
        /*0050*/ 	.short	0x0006
        /*0052*/ 	.short	0x0028
        /*0054*/ 	.byte	0x00, 0xf0, 0x21, 0x00


	//----- nvinfo : EIATTR_KPARAM_INFO
	.align		4
.L_17:
        /*0058*/ 	.byte	0x04, 0x17
        /*005a*/ 	.short	(.L_19 - .L_18)
.L_18:
        /*005c*/ 	.word	0x00000000
        /*0060*/ 	.short	0x0005
        /*0062*/ 	.short	0x0020
        /*0064*/ 	.byte	0x00, 0xf0, 0x11, 0x00


	//----- nvinfo : EIATTR_KPARAM_INFO
	.align		4
.L_19:
        /*0068*/ 	.byte	0x04, 0x17
        /*006a*/ 	.short	(.L_21 - .L_20)
.L_20:
        /*006c*/ 	.word	0x00000000
        /*0070*/ 	.short	0x0004
        /*0072*/ 	.short	0x001c
        /*0074*/ 	.byte	0x00, 0xf0, 0x11, 0x00


	//----- nvinfo : EIATTR_KPARAM_INFO
	.align		4
.L_21:
        /*0078*/ 	.byte	0x04, 0x17
        /*007a*/ 	.short	(.L_23 - .L_22)
.L_22:
        /*007c*/ 	.word	0x00000000
        /*0080*/ 	.short	0x0003
        /*0082*/ 	.short	0x0018
        /*0084*/ 	.byte	0x00, 0xf0, 0x11, 0x00


	//----- nvinfo : EIATTR_KPARAM_INFO
	.align		4
.L_23:
        /*0088*/ 	.byte	0x04, 0x17
        /*008a*/ 	.short	(.L_25 - .L_24)
.L_24:
        /*008c*/ 	.word	0x00000000
        /*0090*/ 	.short	0x0002
        /*0092*/ 	.short	0x0010
        /*0094*/ 	.byte	0x00, 0xf4, 0x21, 0x00


	//----- nvinfo : EIATTR_KPARAM_INFO
	.align		4
.L_25:
        /*0098*/ 	.byte	0x04, 0x17
        /*009a*/ 	.short	(.L_27 - .L_26)
.L_26:
        /*009c*/ 	.word	0x00000000
        /*00a0*/ 	.short	0x0001
        /*00a2*/ 	.short	0x0008
        /*00a4*/ 	.byte	0x00, 0xf4, 0x21, 0x00


	//----- nvinfo : EIATTR_KPARAM_INFO
	.align		4
.L_27:
        /*00a8*/ 	.byte	0x04, 0x17
        /*00aa*/ 	.short	(.L_29 - .L_28)
.L_28:
        /*00ac*/ 	.word	0x00000000
        /*00b0*/ 	.short	0x0000
        /*00b2*/ 	.short	0x0000
        /*00b4*/ 	.byte	0x00, 0xf4, 0x21, 0x00


	//----- nvinfo : EIATTR_SPARSE_MMA_MASK
	.align		4
.L_29:
        /*00b8*/ 	.byte	0x03, 0x50
        /*00ba*/ 	.short	0x0000


	//----- nvinfo : EIATTR_MAXREG_COUNT
	.align		4
        /*00bc*/ 	.byte	0x03, 0x1b
        /*00be*/ 	.short	0x00ff


	//----- nvinfo : EIATTR_NUM_BARRIERS
	.align		4
        /*00c0*/ 	.byte	0x02, 0x4c
        /*00c2*/ 	.byte	0x01
	.zero		1


	//----- nvinfo : EIATTR_MERCURY_ISA_VERSION
	.align		4
        /*00c4*/ 	.byte	0x03, 0x5f
        /*00c6*/ 	.short	0x0101


	//----- nvinfo : EIATTR_INT_WARP_WIDE_INSTR_OFFSETS
	.align		4
        /*00c8*/ 	.byte	0x04, 0x31
        /*00ca*/ 	.short	(.L_31 - .L_30)


	//   ....[0]....
.L_30:
        /*00cc*/ 	.word	0x00001300


	//   ....[1]....
        /*00d0*/ 	.word	0x00001320


	//   ....[2]....
        /*00d4*/ 	.word	0x00001330


	//   ....[3]....
        /*00d8*/ 	.word	0x00001340


	//   ....[4]....
        /*00dc*/ 	.word	0x00001450


	//   ....[5]....
        /*00e0*/ 	.word	0x00001980


	//   ....[6]....
        /*00e4*/ 	.word	0x00001990


	//   ....[7]....
        /*00e8*/ 	.word	0x000019c0


	//   ....[8]....
        /*00ec*/ 	.word	0x00001a30


	//   ....[9]....
        /*00f0*/ 	.word	0x00001ec0


	//   ....[10]....
        /*00f4*/ 	.word	0x00001ee0


	//----- nvinfo : EIATTR_COOP_GROUP_MASK_REGIDS
	.align		4
.L_31:
        /*00f8*/ 	.byte	0x04, 0x29
        /*00fa*/ 	.short	(.L_33 - .L_32)


	//   ....[0]....
.L_32:
        /*00fc*/ 	.word	0xffffffff


	//   ....[1]....
        /*0100*/ 	.word	0xffffffff


	//   ....[2]....
        /*0104*/ 	.word	0xffffffff


	//----- nvinfo : EIATTR_COOP_GROUP_INSTR_OFFSETS
	.align		4
.L_33:
        /*0108*/ 	.byte	0x04, 0x28
        /*010a*/ 	.short	(.L_35 - .L_34)


	//   ....[0]....
.L_34:
        /*010c*/ 	.word	0x00000150


	//   ....[1]....
        /*0110*/ 	.word	0x00000720


	//   ....[2]....
        /*0114*/ 	.word	0x00000cd0


	//----- nvinfo : EIATTR_MBARRIER_INSTR_OFFSETS
	.align		4
.L_35:
        /*0118*/ 	.byte	0x04, 0x39
        /*011a*/ 	.short	(.L_37 - .L_36)


	//   ....[0]....
.L_36:
        /*011c*/ 	.word	0x000014b0
        /*0120*/ 	.word	0x000000ff
        /*0124*/ 	.word	0x00018000
        /*0128*/ 	.short	0x0100
        /*012a*/ 	.byte	0x07
	.zero		1


	//   ....[1]....
        /*012c*/ 	.word	0x00001620
        /*0130*/ 	.word	0x000000ff
        /*0134*/ 	.word	0x00018008
        /*0138*/ 	.short	0x0100
        /*013a*/ 	.byte	0x07
	.zero		1


	//   ....[2]....
        /*013c*/ 	.word	0x00001650
        /*0140*/ 	.word	0x000000ff
        /*0144*/ 	.word	0x00018010
        /*0148*/ 	.short	0x0100
        /*014a*/ 	.byte	0x07
	.zero		1


	//   ....[3]....
        /*014c*/ 	.word	0x00001670
        /*0150*/ 	.word	0x000000ff
        /*0154*/ 	.word	0x00018018
        /*0158*/ 	.short	0x0100
        /*015a*/ 	.byte	0x07
	.zero		1


	//   ....[4]....
        /*015c*/ 	.word	0x00001ac0
        /*0160*/ 	.word	0x000000ff
        /*0164*/ 	.word	0x00018000
        /*0168*/ 	.short	0x010a
        /*016a*/ 	.byte	0x06
	.zero		1


	//   ....[5]....
        /*016c*/ 	.word	0x00001e20
        /*0170*/ 	.word	0x000000ff
        /*0174*/ 	.word	0x00018000
        /*0178*/ 	.short	0x0108
        /*017a*/ 	.byte	0x07
	.zero		1


	//   ....[6]....
        /*017c*/ 	.word	0x00001f80
        /*0180*/ 	.word	0x000000ff
        /*0184*/ 	.word	0x00018008
        /*0188*/ 	.short	0x0108
        /*018a*/ 	.byte	0x07
	.zero		1


	//   ....[7]....
        /*018c*/ 	.word	0x00002060
        /*0190*/ 	.word	0x000000ff
        /*0194*/ 	.word	0x00018010
        /*0198*/ 	.short	0x0108
        /*019a*/ 	.byte	0x07
	.zero		1


	//   ....[8]....
        /*019c*/ 	.word	0x000020e0
        /*01a0*/ 	.word	0x000000ff
        /*01a4*/ 	.word	0x00018018
        /*01a8*/ 	.short	0x0108
        /*01aa*/ 	.byte	0x07
	.zero		1


	//   ....[9]....
        /*01ac*/ 	.word	0x000021f0
        /*01b0*/ 	.word	0x000000ff
        /*01b4*/ 	.word	0x00018000
        /*01b8*/ 	.short	0x010a
        /*01ba*/ 	.byte	0x06
	.zero		1


	//----- nvinfo : EIATTR_NUM_MBARRIERS
	.align		4
.L_37:
        /*01bc*/ 	.byte	0x03, 0x38
        /*01be*/ 	.short	0x0004


	//----- nvinfo : EIATTR_EXIT_INSTR_OFFSETS
	.align		4
        /*01c0*/ 	.byte	0x04, 0x1c
        /*01c2*/ 	.short	(.L_39 - .L_38)


	//   ....[0]....
.L_38:
        /*01c4*/ 	.word	0x000021e0


	//----- nvinfo : EIATTR_REQNTID
	.align		4
.L_39:
        /*01c8*/ 	.byte	0x04, 0x10
        /*01ca*/ 	.short	(.L_41 - .L_40)
.L_40:
        /*01cc*/ 	.word	0x00000080
        /*01d0*/ 	.word	0x00000001
        /*01d4*/ 	.word	0x00000001


	//----- nvinfo : EIATTR_CRS_STACK_SIZE
	.align		4
.L_41:
        /*01d8*/ 	.byte	0x04, 0x1e
        /*01da*/ 	.short	(.L_43 - .L_42)
.L_42:
        /*01dc*/ 	.word	0x00000000


	//----- nvinfo : EIATTR_CBANK_PARAM_SIZE
	.align		4
.L_43:
        /*01e0*/ 	.byte	0x03, 0x19
        /*01e2*/ 	.short	0x0050


	//----- nvinfo : EIATTR_PARAM_CBANK
	.align		4
        /*01e4*/ 	.byte	0x04, 0x0a
        /*01e6*/ 	.short	(.L_45 - .L_44)
	.align		4
.L_44:
        /*01e8*/ 	.word	index@(.nv.constant0.gluon_wgmma)
        /*01ec*/ 	.short	0x0210
        /*01ee*/ 	.short	0x0050


	//----- nvinfo : EIATTR_SW_WAR
	.align		4
.L_45:
        /*01f0*/ 	.byte	0x04, 0x36
        /*01f2*/ 	.short	(.L_47 - .L_46)
.L_46:
        /*01f4*/ 	.word	0x00000008
.L_47:


//--------------------- .nv.callgraph             --------------------------
	.section	.nv.callgraph,"",@"SHT_CUDA_CALLGRAPH"
	.align	4
	.sectionentsize	8
	.align		4
        /*0000*/ 	.word	0x00000000
	.align		4
        /*0004*/ 	.word	0xffffffff
	.align		4
        /*0008*/ 	.word	0x00000000
	.align		4
        /*000c*/ 	.word	0xfffffffe
	.align		4
        /*0010*/ 	.word	0x00000000
	.align		4
        /*0014*/ 	.word	0xfffffffd
	.align		4
        /*0018*/ 	.word	0x00000000
	.align		4
        /*001c*/ 	.word	0xfffffffc


//--------------------- .text.gluon_wgmma         --------------------------
	.section	.text.gluon_wgmma,"ax",@progbits
	.align	128
        .global         gluon_wgmma
        .type           gluon_wgmma,@function
        .size           gluon_wgmma,(.L_x_52 - gluon_wgmma)
        .other          gluon_wgmma,@"STO_CUDA_ENTRY STV_DEFAULT"
gluon_wgmma:
.text.gluon_wgmma:
[----:B------:R-:W-:Y:S01]  /*0000*/  LDC R1, c[0x0][0x28] ;  /* 0x00000a00ff017b82 */ /* 0x000fe20000000800 */
[----:B------:R-:W1:Y:S07]  /*0010*/  S2R R0, SR_TID.X ;  /* 0x0000000000007919 */ /* 0x000e6e0000002100 */
[----:B------:R-:W2:Y:S01]  /*0020*/  S2UR UR4, SR_CgaCtaId ;  /* 0x00000000000479c3 */ /* 0x000ea20000008800 */
[----:B------:R-:W-:Y:S01]  /*0030*/  UMOV UR7, 0x400 ;  /* 0x0000040000077882 */ /* 0x000fe20000000000 */
[----:B------:R-:W-:Y:S01]  /*0040*/  ULDC UR6, c[0x0][0xc] ;  /* 0x0000030000067ab9 */ /* 0x000fe20000000800 */
[----:B------:R-:W-:Y:S01]  /*0050*/  ULDC.64 UR20, c[0x0][0x250] ;  /* 0x0000940000147ab9 */ /* 0x000fe20000000a00 */
[----:B------:R-:W-:Y:S04]  /*0060*/  BSSY B0, `(.L_x_0) ;  /* 0x000001e000007945 */ /* 0x000fe80003800000 */
[----:B------:R-:W3:Y:S08]  /*0070*/  LDC R3, c[0x0][0x228] ;  /* 0x00008a00ff037b82 */ /* 0x000ef00000000800 */
[----:B------:R-:W4:Y:S08]  /*0080*/  LDC R10, c[0x0][0x230] ;  /* 0x00008c00ff0a7b82 */ /* 0x000f300000000800 */
[----:B------:R-:W-:Y:S01]  /*0090*/  S2UR UR28, SR_CTAID.Y ;  /* 0x00000000001c79c3 */ /* 0x000fe20000002600 */
[----:B--2---:R-:W-:-:S03]  /*00a0*/  ULEA UR7, UR4, UR7, 0x18 ;  /* 0x0000000704077291 */ /* 0x004fc6000f8ec03f */
[----:B------:R-:W-:Y:S01]  /*00b0*/  ULDC UR4, c[0x0][0x10] ;  /* 0x0000040000047ab9 */ /* 0x000fe20000000800 */
[----:B-1----:R-:W-:-:S03]  /*00c0*/  LOP3.LUT R2, R0, 0x7f, RZ, 0xc0, !PT ;  /* 0x0000007f00027812 */ /* 0x002fc600078ec0ff */
[----:B------:R-:W1:Y:S01]  /*00d0*/  S2UR UR5, SR_CTAID.Z ;  /* 0x00000000000579c3 */ /* 0x000e620000002700 */
[----:B---3--:R-:W-:Y:S01]  /*00e0*/  VIADD R3, R3, 0xffffffff ;  /* 0xffffffff03037836 */ /* 0x008fe20000000000 */
[C---:B------:R-:W-:Y:S02]  /*00f0*/  ISETP.GE.U32.AND P0, PT, R2.reuse, 0x20, PT ;  /* 0x000000200200780c */ /* 0x040fe40003f06070 */
[C---:B------:R-:W-:Y:S02]  /*0100*/  ISETP.NE.U32.AND P2, PT, R2.reuse, RZ, PT ;  /* 0x000000ff0200720c */ /* 0x040fe40003f45070 */
[----:B------:R-:W-:Y:S02]  /*0110*/  LEA R12, R2, UR7, 0x2 ;  /* 0x00000007020c7c11 */ /* 0x000fe4000f8e10ff */
[----:B------:R-:W2:Y:S01]  /*0120*/  S2UR UR29, SR_CTAID.X ;  /* 0x00000000001d79c3 */ /* 0x000ea20000002500 */
[----:B----4-:R-:W-:-:S06]  /*0130*/  VIADD R11, R10, 0xffffffff ;  /* 0xffffffff0a0b7836 */ /* 0x010fcc0000000000 */
[----:B------:R3:W-:Y:S01]  /*0140*/  @!P0 STS [R12], RZ ;  /* 0x000000ff0c008388 */ /* 0x0007e20000000800 */
[----:B------:R-:W-:-:S03]  /*0150*/  NOP ;  /* 0x0000000000007918 */ /* 0x000fc60000000000 */
[----:B------:R3:W-:Y:S01]  /*0160*/  @!P2 STS [UR7+0x24], R3 ;  /* 0x00002403ff00a988 */ /* 0x0007e20008000807 */
[----:B-1----:R-:W-:-:S03]  /*0170*/  UIMAD UR4, UR5, UR4, UR28 ;  /* 0x00000004050472a4 */ /* 0x002fc6000f8e021c */
[----:B------:R3:W-:Y:S01]  /*0180*/  @!P2 STS [UR7+0x20], R11 ;  /* 0x0000200bff00a988 */ /* 0x0007e20008000807 */
[----:B--2---:R-:W-:-:S04]  /*0190*/  UIMAD UR4, UR4, UR6, UR29 ;  /* 0x00000006040472a4 */ /* 0x004fc8000f8e021d */
[----:B------:R-:W-:-:S04]  /*01a0*/  UIMAD UR4, UR4, 0x180, URZ ;  /* 0x00000180040478a4 */ /* 0x000fc8000f8e023f */
[----:B------:R-:W-:-:S04]  /*01b0*/  UIADD3 UR16, UP0, UR4, UR20, URZ ;  /* 0x0000001404107290 */ /* 0x000fc8000ff1e03f */
[----:B------:R-:W-:Y:S01]  /*01c0*/  ULEA.HI.X.SX32 UR17, UR4, UR21, 0x1, UP0 ;  /* 0x0000001504117291 */ /* 0x000fe200080f0e3f */
[----:B---3--:R-:W-:Y:S11]  /*01d0*/  @P2 BRA `(.L_x_1) ;  /* 0x0000000000182947 */ /* 0x008ff60003800000 */
[----:B------:R-:W1:Y:S01]  /*01e0*/  LDS R4, [UR7+0x8] ;  /* 0x00000807ff047984 */ /* 0x000e620008000800 */
[----:B------:R-:W2:Y:S01]  /*01f0*/  LDC.64 R6, c[0x0][0x210] ;  /* 0x00008400ff067b82 */ /* 0x000ea20000000a00 */
[----:B------:R-:W-:Y:S02]  /*0200*/  IMAD.MOV.U32 R5, RZ, RZ, 0x70 ;  /* 0x00000070ff057424 */ /* 0x000fe400078e00ff */
[----:B--2---:R2:W-:Y:S03]  /*0210*/  STS.64 [UR7], R6 ;  /* 0x00000006ff007988 */ /* 0x0045e60008000a07 */
[----:B-1----:R-:W-:-:S05]  /*0220*/  LOP3.LUT R4, R4, 0x10, R5, 0xd8, !PT ;  /* 0x0000001004047812 */ /* 0x002fca00078ed805 */
[----:B------:R2:W-:Y:S02]  /*0230*/  STS [UR7+0x8], R4 ;  /* 0x00000804ff007988 */ /* 0x0005e40008000807 */
.L_x_1:
[----:B------:R-:W-:Y:S05]  /*0240*/  BSYNC B0 ;  /* 0x0000000000007941 */ /* 0x000fea0003800000 */
.L_x_0:
[----:B------:R-:W-:Y:S04]  /*0250*/  BSSY B0, `(.L_x_2) ;  /* 0x000000a000007945 */ /* 0x000fe80003800000 */
[----:B------:R-:W-:Y:S05]  /*0260*/  @P2 BRA `(.L_x_3) ;  /* 0x0000000000202947 */ /* 0x000fea0003800000 */
[----:B--2---:R-:W1:Y:S01]  /*0270*/  LDS R4, [UR7+0x34] ;  /* 0x00003407ff047984 */ /* 0x004e620008000800 */
[----:B------:R-:W-:Y:S02]  /*0280*/  IMAD.MOV.U32 R5, RZ, RZ, 0x3f000000 ;  /* 0x3f000000ff057424 */ /* 0x000fe400078e00ff */
[----:B------:R-:W-:Y:S01]  /*0290*/  @!P2 IMAD.MOV.U32 R6, RZ, RZ, 0x3f ;  /* 0x0000003fff06a424 */ /* 0x000fe200078e00ff */
[----:B------:R-:W2:Y:S02]  /*02a0*/  @!P2 LDS R7, [UR7+0x38] ;  /* 0x00003807ff07a984 */ /* 0x000ea40008000800 */
[----:B-1----:R-:W-:Y:S02]  /*02b0*/  LOP3.LUT R4, R4, 0xff000000, R5, 0xb8, !PT ;  /* 0xff00000004047812 */ /* 0x002fe400078eb805 */
[----:B--2---:R-:W-:-:S03]  /*02c0*/  @!P2 LOP3.LUT R5, R7, 0xff, R6, 0xb8, !PT ;  /* 0x000000ff0705a812 */ /* 0x004fc600078eb806 */
[----:B------:R1:W-:Y:S04]  /*02d0*/  STS [UR7+0x34], R4 ;  /* 0x00003404ff007988 */ /* 0x0003e80008000807 */
[----:B------:R1:W-:Y:S02]  /*02e0*/  @!P2 STS [UR7+0x38], R5 ;  /* 0x00003805ff00a988 */ /* 0x0003e40008000807 */
.L_x_3:
[----:B------:R-:W-:Y:S05]  /*02f0*/  BSYNC B0 ;  /* 0x0000000000007941 */ /* 0x000fea0003800000 */
.L_x_2:
[----:B------:R-:W-:Y:S04]  /*0300*/  BSSY B0, `(.L_x_4) ;  /* 0x000000e000007945 */ /* 0x000fe80003800000 */
[----:B------:R-:W-:Y:S05]  /*0310*/  @P2 BRA `(.L_x_5) ;  /* 0x0000000000302947 */ /* 0x000fea0003800000 */
[----:B-1----:R-:W1:Y:S01]  /*0320*/  LDS R5, [UR7+0x34] ;  /* 0x00003407ff057984 */ /* 0x002e620008000800 */
[----:B--2---:R-:W2:Y:S03]  /*0330*/  LDC.64 R6, c[0x0][0x238] ;  /* 0x00008e00ff067b82 */ /* 0x004ea60000000a00 */
[----:B------:R-:W3:Y:S01]  /*0340*/  LDS R4, [UR7+0x1c] ;  /* 0x00001c07ff047984 */ /* 0x000ee20008000800 */
[C---:B--2---:R-:W-:Y:S01]  /*0350*/  SHF.L.U64.HI R7, R6.reuse, 0x1, R7 ;  /* 0x0000000106077819 */ /* 0x044fe20000010207 */
[----:B------:R-:W-:-:S03]  /*0360*/  IMAD.SHL.U32 R6, R6, 0x2, RZ ;  /* 0x0000000206067824 */ /* 0x000fc600078e00ff */
[--C-:B------:R-:W-:Y:S02]  /*0370*/  SHF.R.U32.HI R9, RZ, 0x4, R7.reuse ;  /* 0x00000004ff097819 */ /* 0x100fe40000011607 */
[----:B------:R-:W-:-:S05]  /*0380*/  SHF.R.U64 R6, R6, 0x4, R7 ;  /* 0x0000000406067819 */ /* 0x000fca0000001207 */
[----:B------:R4:W-:Y:S01]  /*0390*/  STS [UR7+0xc], R6 ;  /* 0x00000c06ff007988 */ /* 0x0009e20008000807 */
[----:B-1----:R-:W-:Y:S02]  /*03a0*/  LOP3.LUT R5, R5, 0x7, RZ, 0xb8, !PT ;  /* 0x0000000705057812 */ /* 0x002fe400078eb8ff */
[----:B---3--:R-:W-:-:S03]  /*03b0*/  LOP3.LUT R4, R4, 0xf, R9, 0xb8, !PT ;  /* 0x0000000f04047812 */ /* 0x008fc600078eb809 */
[----:B------:R4:W-:Y:S04]  /*03c0*/  STS [UR7+0x34], R5 ;  /* 0x00003405ff007988 */ /* 0x0009e80008000807 */
[----:B------:R4:W-:Y:S02]  /*03d0*/  STS [UR7+0x1c], R4 ;  /* 0x00001c04ff007988 */ /* 0x0009e40008000807 */
.L_x_5:
[----:B------:R-:W-:Y:S05]  /*03e0*/  BSYNC B0 ;  /* 0x0000000000007941 */ /* 0x000fea0003800000 */
.L_x_4:
[----:B------:R-:W-:Y:S04]  /*03f0*/  BSSY B1, `(.L_x_6) ;  /* 0x000001b000017945 */ /* 0x000fe80003800000 */
[----:B------:R-:W-:Y:S01]  /*0400*/  BSSY B0, `(.L_x_7) ;  /* 0x0000016000007945 */ /* 0x000fe20003800000 */
[----:B--2---:R-:W-:-:S03]  /*0410*/  IMAD.MOV.U32 R7, RZ, RZ, RZ ;  /* 0x000000ffff077224 */ /* 0x004fc600078e00ff */
[----:B------:R-:W-:Y:S05]  /*0420*/  @P2 BRA `(.L_x_8) ;  /* 0x0000000000202947 */ /* 0x000fea0003800000 */
[----:B-1--4-:R-:W1:Y:S02]  /*0430*/  LDS R4, [UR7+0x34] ;  /* 0x00003407ff047984 */ /* 0x012e640008000800 */
[----:B-1----:R-:W-:-:S05]  /*0440*/  LOP3.LUT R4, R4, 0x38, RZ, 0xb8, !PT ;  /* 0x0000003804047812 */ /* 0x002fca00078eb8ff */
[----:B------:R1:W-:Y:S01]  /*0450*/  STS [UR7+0x34], R4 ;  /* 0x00003404ff007988 */ /* 0x0003e20008000807 */
[----:B------:R-:W-:Y:S05]  /*0460*/  @P2 BRA `(.L_x_9) ;  /* 0x0000000000202947 */ /* 0x000fea0003800000 */
[----:B-1----:R-:W1:Y:S01]  /*0470*/  LDS R4, [UR7+0x8] ;  /* 0x00000807ff047984 */ /* 0x002e620008000800 */
[----:B------:R-:W-:-:S05]  /*0480*/  IMAD.MOV.U32 R5, RZ, RZ, 0x780 ;  /* 0x00000780ff057424 */ /* 0x000fca00078e00ff */
[----:B-1----:R-:W-:-:S05]  /*0490*/  LOP3.LUT R4, R4, 0x300, R5, 0xd8, !PT ;  /* 0x0000030004047812 */ /* 0x002fca00078ed805 */
[----:B------:R2:W-:Y:S02]  /*04a0*/  STS [UR7+0x8], R4 ;  /* 0x00000804ff007988 */ /* 0x0005e40008000807 */
.L_x_8:
[----:B------:R-:W-:Y:S05]  /*04b0*/  @P2 BRA `(.L_x_10) ;  /* 0x0000000000282947 */ /* 0x000fea0003800000 */
[----:B-12-4-:R-:W1:Y:S02]  /*04c0*/  LDS R4, [UR7+0x8] ;  /* 0x00000807ff047984 */ /* 0x016e640008000800 */
[----:B-1----:R-:W-:-:S05]  /*04d0*/  LOP3.LUT R4, R4, 0x1800, RZ, 0xb8, !PT ;  /* 0x0000180004047812 */ /* 0x002fca00078eb8ff */
[----:B------:R2:W-:Y:S02]  /*04e0*/  STS [UR7+0x8], R4 ;  /* 0x00000804ff007988 */ /* 0x0005e40008000807 */
.L_x_9:
[----:B------:R-:W-:Y:S05]  /*04f0*/  @P2 BREAK B0 ;  /* 0x0000000000002942 */ /* 0x000fea0003800000 */
[----:B------:R-:W-:Y:S05]  /*0500*/  @P2 BRA `(.L_x_11) ;  /* 0x0000000000242947 */ /* 0x000fea0003800000 */
[----:B------:R-:W3:Y:S01]  /*0510*/  LDS R5, [UR7+0x8] ;  /* 0x00000807ff057984 */ /* 0x000ee20008000800 */
[----:B-12---:R-:W-:-:S05]  /*0520*/  IMAD.MOV.U32 R4, RZ, RZ, 0x6000 ;  /* 0x00006000ff047424 */ /* 0x006fca00078e00ff */
[----:B---3--:R-:W-:-:S04]  /*0530*/  LOP3.LUT R4, R5, 0x6000, R4, 0xd8, !PT ;  /* 0x0000600005047812 */ /* 0x008fc800078ed804 */
[----:B------:R-:W-:-:S05]  /*0540*/  LOP3.LUT R4, R4, 0x400000, RZ, 0xb8, !PT ;  /* 0x0040000004047812 */ /* 0x000fca00078eb8ff */
[----:B------:R3:W-:Y:S02]  /*0550*/  STS [UR7+0x8], R4 ;  /* 0x00000804ff007988 */ /* 0x0007e40008000807 */
.L_x_10:
[----:B------:R-:W-:Y:S05]  /*0560*/  BSYNC B0 ;  /* 0x0000000000007941 */ /* 0x000fea0003800000 */
.L_x_7:
[----:B-1234-:R-:W1:Y:S02]  /*0570*/  @!P2 LDS R4, [UR7+0x8] ;  /* 0x00000807ff04a984 */ /* 0x01ee640008000800 */
[----:B-1----:R-:W-:-:S05]  /*0580*/  @!P2 LOP3.LUT R4, R4, 0x8000, RZ, 0xb8, !PT ;  /* 0x000080000404a812 */ /* 0x002fca00078eb8ff */
[----:B------:R3:W-:Y:S02]  /*0590*/  @!P2 STS [UR7+0x8], R4 ;  /* 0x00000804ff00a988 */ /* 0x0007e40008000807 */
.L_x_11:
[----:B------:R-:W-:Y:S05]  /*05a0*/  BSYNC B1 ;  /* 0x0000000000017941 */ /* 0x000fea0003800000 */
.L_x_6:
[----:B------:R-:W-:Y:S05]  /*05b0*/  WARPSYNC.ALL ;  /* 0x0000000000007948 */ /* 0x000fea0003800000 */
[----:B------:R-:W4:Y:S02]  /*05c0*/  LDC R6, c[0x0][0x22c] ;  /* 0x00008b00ff067b82 */ /* 0x000f240000000800 */
[----:B----4-:R-:W-:Y:S01]  /*05d0*/  VIADD R6, R6, 0xffffffff ;  /* 0xffffffff06067836 */ /* 0x010fe20000000000 */
[----:B------:R-:W-:Y:S06]  /*05e0*/  @P0 BRA `(.L_x_12) ;  /* 0x0000000000280947 */ /* 0x000fec0003800000 */
[----:B-123--:R-:W1:Y:S01]  /*05f0*/  S2R R4, SR_LANEID ;  /* 0x0000000000047919 */ /* 0x00ee620000000000 */
[----:B------:R-:W-:Y:S05]  /*0600*/  WARPSYNC.ALL ;  /* 0x0000000000007948 */ /* 0x000fea0003800000 */
[----:B-1----:R-:W-:-:S05]  /*0610*/  IMAD.SHL.U32 R8, R4, 0x4, RZ ;  /* 0x0000000404087824 */ /* 0x002fca00078e00ff */
[----:B------:R-:W1:Y:S01]  /*0620*/  LDS R9, [R8+UR7] ;  /* 0x0000000708097984 */ /* 0x000e620008000800 */
[----:B------:R-:W-:-:S05]  /*0630*/  IADD3 R4, P1, R8, UR16, RZ ;  /* 0x0000001008047c10 */ /* 0x000fca000ff3e0ff */
[----:B------:R-:W-:-:S05]  /*0640*/  IMAD.X R5, RZ, RZ, UR17, P1 ;  /* 0x00000011ff057e24 */ /* 0x000fca00088e06ff */
[----:B-1----:R4:W5:Y:S01]  /*0650*/  ATOMG.E.EXCH.STRONG.GPU PT, RZ, [R4], R9 ;  /* 0x0000000904ff73a8 */ /* 0x00296200041ee100 */
[----:B------:R-:W-:-:S04]  /*0660*/  DEPBAR {5,4,3,2,1,0} ;  /* 0x0000003f0000791a */ /* 0x000fc80000000000 */
[----:B------:R4:W-:Y:S01]  /*0670*/  UTMACCTL.IV [UR16] ;  /* 0x00000000100079b9 */ /* 0x0009e20008000000 */
[----:B------:R-:W-:Y:S01]  /*0680*/  NOP ;  /* 0x0000000000007918 */ /* 0x000fe20000000000 */
.L_x_12:
[----:B------:R-:W-:Y:S05]  /*0690*/  @P0 BRA `(.L_x_13) ;  /* 0x00000000000c0947 */ /* 0x000fea0003800000 */
[----:B------:R0:W-:Y:S01]  /*06a0*/  UTMACMDFLUSH ;  /* 0x00000000000079b7 */ /* 0x0001e20000000000 */
[----:B------:R-:W-:Y:S05]  /*06b0*/  @P0 BRA `(.L_x_13) ;  /* 0x0000000000040947 */ /* 0x000fea0003800000 */
[----:B------:R-:W-:-:S04]  /*06c0*/  DEPBAR.LE SB0, 0x0 ;  /* 0x000080000000791a */ /* 0x000fc80000000000 */
.L_x_13:
[----:B------:R-:W-:Y:S05]  /*06d0*/  WARPSYNC.ALL ;  /* 0x0000000000007948 */ /* 0x000fea0003800000 */
[----:B-----5:R-:W-:Y:S06]  /*06e0*/  BAR.SYNC.DEFER_BLOCKING 0x0 ;  /* 0x0000000000007b1d */ /* 0x020fec0000010000 */
[----:B------:R-:W-:Y:S02]  /*06f0*/  BSSY B1, `(.L_x_14) ;  /* 0x000000b000017945 */ /* 0x000fe40003800000 */
[----:B------:R-:W-:Y:S06]  /*0700*/  BAR.SYNC.DEFER_BLOCKING 0x0 ;  /* 0x0000000000007b1d */ /* 0x000fec0000010000 */
[----:B------:R5:W-:Y:S01]  /*0710*/  @!P0 STS [R12], RZ ;  /* 0x000000ff0c008388 */ /* 0x000be20000000800 */
[----:B------:R-:W-:Y:S01]  /*0720*/  NOP ;  /* 0x0000000000007918 */ /* 0x000fe20000000000 */
[----:B------:R-:W-:Y:S05]  /*0730*/  @P2 BRA `(.L_x_15) ;  /* 0x0000000000182947 */ /* 0x000fea0003800000 */
[----:B-1234-:R-:W1:Y:S01]  /*0740*/  LDS R4, [UR7+0x8] ;  /* 0x00000807ff047984 */ /* 0x01ee620008000800 */
[----:B------:R-:W2:Y:S01]  /*0750*/  LDC.64 R8, c[0x0][0x218] ;  /* 0x00008600ff087b82 */ /* 0x000ea20000000a00 */
[----:B------:R-:W-:Y:S02]  /*0760*/  IMAD.MOV.U32 R5, RZ, RZ, 0x70 ;  /* 0x00000070ff057424 */ /* 0x000fe400078e00ff */
[----:B--2---:R2:W-:Y:S03]  /*0770*/  STS.64 [UR7], R8 ;  /* 0x00000008ff007988 */ /* 0x0045e60008000a07 */
[----:B-1----:R-:W-:-:S05]  /*0780*/  LOP3.LUT R4, R4, 0x10, R5, 0xd8, !PT ;  /* 0x0000001004047812 */ /* 0x002fca00078ed805 */
[----:B------:R2:W-:Y:S02]  /*0790*/  STS [UR7+0x8], R4 ;  /* 0x00000804ff007988 */ /* 0x0005e40008000807 */
.L_x_15:
[----:B----4-:R-:W-:Y:S05]  /*07a0*/  BSYNC B1 ;  /* 0x0000000000017941 */ /* 0x010fea0003800000 */
.L_x_14:
[----:B------:R-:W-:Y:S04]  /*07b0*/  BSSY B1, `(.L_x_16) ;  /* 0x000000a000017945 */ /* 0x000fe80003800000 */
[----:B------:R-:W-:Y:S05]  /*07c0*/  @P2 BRA `(.L_x_17) ;  /* 0x0000000000202947 */ /* 0x000fea0003800000 */
[----:B-123--:R-:W1:Y:S01]  /*07d0*/  LDS R4, [UR7+0x34] ;  /* 0x00003407ff047984 */ /* 0x00ee620008000800 */
[----:B------:R-:W-:Y:S02]  /*07e0*/  IMAD.MOV.U32 R9, RZ, RZ, 0x3f000000 ;  /* 0x3f000000ff097424 */ /* 0x000fe400078e00ff */
[----:B------:R-:W-:Y:S01]  /*07f0*/  @!P2 IMAD.MOV.U32 R8, RZ, RZ, 0x3f ;  /* 0x0000003fff08a424 */ /* 0x000fe200078e00ff */
[----:B------:R-:W2:Y:S02]  /*0800*/  @!P2 LDS R5, [UR7+0x38] ;  /* 0x00003807ff05a984 */ /* 0x000ea40008000800 */
[----:B-1----:R-:W-:Y:S02]  /*0810*/  LOP3.LUT R4, R4, 0xff000000, R9, 0xb8, !PT ;  /* 0xff00000004047812 */ /* 0x002fe400078eb809 */
[----:B--2---:R-:W-:-:S03]  /*0820*/  @!P2 LOP3.LUT R5, R5, 0xff, R8, 0xb8, !PT ;  /* 0x000000ff0505a812 */ /* 0x004fc600078eb808 */
[----:B------:R4:W-:Y:S04]  /*0830*/  STS [UR7+0x34], R4 ;  /* 0x00003404ff007988 */ /* 0x0009e80008000807 */
[----:B------:R4:W-:Y:S02]  /*0840*/  @!P2 STS [UR7+0x38], R5 ;  /* 0x00003805ff00a988 */ /* 0x0009e40008000807 */
.L_x_17:
[----:B------:R-:W-:Y:S05]  /*0850*/  BSYNC B1 ;  /* 0x0000000000017941 */ /* 0x000fea0003800000 */
.L_x_16:
[----:B------:R-:W-:Y:S04]  /*0860*/  BSSY B1, `(.L_x_18) ;  /* 0x0000004000017945 */ /* 0x000fe80003800000 */
[----:B------:R-:W-:Y:S05]  /*0870*/  @P2 BRA `(.L_x_19) ;  /* 0x0000000000082947 */ /* 0x000fea0003800000 */
[----:B------:R1:W-:Y:S04]  /*0880*/  STS [UR7+0x24], R11 ;  /* 0x0000240bff007988 */ /* 0x0003e80008000807 */
[----:B------:R1:W-:Y:S02]  /*0890*/  STS [UR7+0x20], R6 ;  /* 0x00002006ff007988 */ /* 0x0003e40008000807 */
.L_x_19:
[----:B------:R-:W-:Y:S05]  /*08a0*/  BSYNC B1 ;  /* 0x0000000000017941 */ /* 0x000fea0003800000 */
.L_x_18:
[----:B------:R-:W-:Y:S04]  /*08b0*/  BSSY B1, `(.L_x_20) ;  /* 0x000000e000017945 */ /* 0x000fe80003800000 */
[----:B------:R-:W-:Y:S05]  /*08c0*/  @P2 BRA `(.L_x_21) ;  /* 0x0000000000302947 */ /* 0x000fea0003800000 */
[----:B----4-:R-:W4:Y:S01]  /*08d0*/  LDS R5, [UR7+0x34] ;  /* 0x00003407ff057984 */ /* 0x010f220008000800 */
[----:B--2---:R-:W2:Y:S03]  /*08e0*/  LDC.64 R8, c[0x0][0x240] ;  /* 0x00009000ff087b82 */ /* 0x004ea60000000a00 */
[----:B-1-3--:R-:W1:Y:S01]  /*08f0*/  LDS R4, [UR7+0x1c] ;  /* 0x00001c07ff047984 */ /* 0x00ae620008000800 */
[C---:B--2---:R-:W-:Y:S01]  /*0900*/  SHF.L.U64.HI R9, R8.reuse, 0x1, R9 ;  /* 0x0000000108097819 */ /* 0x044fe20000010209 */
[----:B------:R-:W-:-:S03]  /*0910*/  IMAD.SHL.U32 R8, R8, 0x2, RZ ;  /* 0x0000000208087824 */ /* 0x000fc600078e00ff */
[--C-:B------:R-:W-:Y:S02]  /*0920*/  SHF.R.U32.HI R11, RZ, 0x4, R9.reuse ;  /* 0x00000004ff0b7819 */ /* 0x100fe40000011609 */
[----:B------:R-:W-:-:S05]  /*0930*/  SHF.R.U64 R8, R8, 0x4, R9 ;  /* 0x0000000408087819 */ /* 0x000fca0000001209 */
[----:B------:R2:W-:Y:S01]  /*0940*/  STS [UR7+0xc], R8 ;  /* 0x00000c08ff007988 */ /* 0x0005e20008000807 */
[----:B----4-:R-:W-:Y:S02]  /*0950*/  LOP3.LUT R5, R5, 0x7, RZ, 0xb8, !PT ;  /* 0x0000000705057812 */ /* 0x010fe400078eb8ff */
[----:B-1----:R-:W-:-:S03]  /*0960*/  LOP3.LUT R4, R4, 0xf, R11, 0xb8, !PT ;  /* 0x0000000f04047812 */ /* 0x002fc600078eb80b */
[----:B------:R2:W-:Y:S04]  /*0970*/  STS [UR7+0x34], R5 ;  /* 0x00003405ff007988 */ /* 0x0005e80008000807 */
[----:B------:R2:W-:Y:S02]  /*0980*/  STS [UR7+0x1c], R4 ;  /* 0x00001c04ff007988 */ /* 0x0005e40008000807 */
.L_x_21:
[----:B------:R-:W-:Y:S05]  /*0990*/  BSYNC B1 ;  /* 0x0000000000017941 */ /* 0x000fea0003800000 */
.L_x_20:
[----:B------:R-:W-:Y:S04]  /*09a0*/  BSSY B2, `(.L_x_22) ;  /* 0x000001a000027945 */ /* 0x000fe80003800000 */
[----:B------:R-:W-:Y:S04]  /*09b0*/  BSSY B1, `(.L_x_23) ;  /* 0x0000015000017945 */ /* 0x000fe80003800000 */
[----:B------:R-:W-:Y:S05]  /*09c0*/  @P2 BRA `(.L_x_24) ;  /* 0x0000000000202947 */ /* 0x000fea0003800000 */
[----:B-1234-:R-:W1:Y:S02]  /*09d0*/  LDS R4, [UR7+0x34] ;  /* 0x00003407ff047984 */ /* 0x01ee640008000800 */
[----:B-1----:R-:W-:-:S05]  /*09e0*/  LOP3.LUT R4, R4, 0x38, RZ, 0xb8, !PT ;  /* 0x0000003804047812 */ /* 0x002fca00078eb8ff */
[----:B------:R1:W-:Y:S01]  /*09f0*/  STS [UR7+0x34], R4 ;  /* 0x00003404ff007988 */ /* 0x0003e20008000807 */
[----:B------:R-:W-:Y:S05]  /*0a00*/  @P2 BRA `(.L_x_25) ;  /* 0x0000000000202947 */ /* 0x000fea0003800000 */
[----:B-1----:R-:W1:Y:S01]  /*0a10*/  LDS R4, [UR7+0x8] ;  /* 0x00000807ff047984 */ /* 0x002e620008000800 */
[----:B------:R-:W-:-:S05]  /*0a20*/  IMAD.MOV.U32 R5, RZ, RZ, 0x780 ;  /* 0x00000780ff057424 */ /* 0x000fca00078e00ff */
[----:B-1----:R-:W-:-:S05]  /*0a30*/  LOP3.LUT R4, R4, 0x300, R5, 0xd8, !PT ;  /* 0x0000030004047812 */ /* 0x002fca00078ed805 */
[----:B------:R1:W-:Y:S02]  /*0a40*/  STS [UR7+0x8], R4 ;  /* 0x00000804ff007988 */ /* 0x0003e40008000807 */
.L_x_24:
[----:B------:R-:W-:Y:S05]  /*0a50*/  @P2 BRA `(.L_x_26) ;  /* 0x0000000000282947 */ /* 0x000fea0003800000 */
[----:B-1234-:R-:W1:Y:S02]  /*0a60*/  LDS R4, [UR7+0x8] ;  /* 0x00000807ff047984 */ /* 0x01ee640008000800 */
[----:B-1----:R-:W-:-:S05]  /*0a70*/  LOP3.LUT R4, R4, 0x1800, RZ, 0xb8, !PT ;  /* 0x0000180004047812 */ /* 0x002fca00078eb8ff */
[----:B------:R2:W-:Y:S02]  /*0a80*/  STS [UR7+0x8], R4 ;  /* 0x00000804ff007988 */ /* 0x0005e40008000807 */
.L_x_25:
[----:B------:R-:W-:Y:S05]  /*0a90*/  @P2 BREAK B1 ;  /* 0x0000000000012942 */ /* 0x000fea0003800000 */
[----:B------:R-:W-:Y:S05]  /*0aa0*/  @P2 BRA `(.L_x_27) ;  /* 0x0000000000242947 */ /* 0x000fea0003800000 */
[----:B-12---:R-:W1:Y:S01]  /*0ab0*/  LDS R4, [UR7+0x8] ;  /* 0x00000807ff047984 */ /* 0x006e620008000800 */
[----:B------:R-:W-:-:S05]  /*0ac0*/  IMAD.MOV.U32 R5, RZ, RZ, 0x6000 ;  /* 0x00006000ff057424 */ /* 0x000fca00078e00ff */
[----:B-1----:R-:W-:-:S04]  /*0ad0*/  LOP3.LUT R4, R4, 0x6000, R5, 0xd8, !PT ;  /* 0x0000600004047812 */ /* 0x002fc800078ed805 */
[----:B------:R-:W-:-:S05]  /*0ae0*/  LOP3.LUT R4, R4, 0x400000, RZ, 0xb8, !PT ;  /* 0x0040000004047812 */ /* 0x000fca00078eb8ff */
[----:B------:R1:W-:Y:S02]  /*0af0*/  STS [UR7+0x8], R4 ;  /* 0x00000804ff007988 */ /* 0x0003e40008000807 */
.L_x_26:
[----:B------:R-:W-:Y:S05]  /*0b00*/  BSYNC B1 ;  /* 0x0000000000017941 */ /* 0x000fea0003800000 */
.L_x_23:
[----:B-1234-:R-:W1:Y:S02]  /*0b10*/  @!P2 LDS R4, [UR7+0x8] ;  /* 0x00000807ff04a984 */ /* 0x01ee640008000800 */
[----:B-1----:R-:W-:-:S05]  /*0b20*/  @!P2 LOP3.LUT R4, R4, 0x8000, RZ, 0xb8, !PT ;  /* 0x000080000404a812 */ /* 0x002fca00078eb8ff */
[----:B------:R3:W-:Y:S02]  /*0b30*/  @!P2 STS [UR7+0x8], R4 ;  /* 0x00000804ff00a988 */ /* 0x0007e40008000807 */
.L_x_27:
[----:B------:R-:W-:Y:S05]  /*0b40*/  BSYNC B2 ;  /* 0x0000000000027941 */ /* 0x000fea0003800000 */
.L_x_22:
[----:B------:R-:W-:Y:S05]  /*0b50*/  WARPSYNC.ALL ;  /* 0x0000000000007948 */ /* 0x000fea0003800000 */
[----:B------:R-:W-:-:S04]  /*0b60*/  UIADD3 UR19, UR4, 0x80, URZ ;  /* 0x0000008004137890 */ /* 0x000fc8000fffe03f */
[----:B------:R-:W-:-:S04]  /*0b70*/  UIADD3 UR18, UP0, UR19, UR20, URZ ;  /* 0x0000001413127290 */ /* 0x000fc8000ff1e03f */
[----:B------:R-:W-:Y:S01]  /*0b80*/  ULEA.HI.X.SX32 UR19, UR19, UR21, 0x1, UP0 ;  /* 0x0000001513137291 */ /* 0x000fe200080f0e3f */
[----:B------:R-:W-:Y:S11]  /*0b90*/  @P0 BRA `(.L_x_28) ;  /* 0x0000000000280947 */ /* 0x000ff60003800000 */
[----:B-123--:R-:W1:Y:S01]  /*0ba0*/  S2R R4, SR_LANEID ;  /* 0x0000000000047919 */ /* 0x00ee620000000000 */
[----:B------:R-:W-:Y:S05]  /*0bb0*/  WARPSYNC.ALL ;  /* 0x0000000000007948 */ /* 0x000fea0003800000 */
[----:B-1----:R-:W-:-:S05]  /*0bc0*/  IMAD.SHL.U32 R8, R4, 0x4, RZ ;  /* 0x0000000404087824 */ /* 0x002fca00078e00ff */
[----:B------:R-:W1:Y:S01]  /*0bd0*/  LDS R9, [R8+UR7] ;  /* 0x0000000708097984 */ /* 0x000e620008000800 */
[----:B------:R-:W-:-:S05]  /*0be0*/  IADD3 R4, P1, R8, UR18, RZ ;  /* 0x0000001208047c10 */ /* 0x000fca000ff3e0ff */
[----:B------:R-:W-:-:S05]  /*0bf0*/  IMAD.X R5, RZ, RZ, UR19, P1 ;  /* 0x00000013ff057e24 */ /* 0x000fca00088e06ff */
[----:B-1----:R4:W2:Y:S01]  /*0c00*/  ATOMG.E.EXCH.STRONG.GPU PT, RZ, [R4], R9 ;  /* 0x0000000904ff73a8 */ /* 0x0028a200041ee100 */
[----:B------:R-:W-:-:S04]  /*0c10*/  DEPBAR {5,4,3,2,1,0} ;  /* 0x0000003f0000791a */ /* 0x000fc80000000000 */
[----:B------:R4:W-:Y:S01]  /*0c20*/  UTMACCTL.IV [UR18] ;  /* 0x00000000120079b9 */ /* 0x0009e20008000000 */
[----:B------:R-:W-:Y:S01]  /*0c30*/  NOP ;  /* 0x0000000000007918 */ /* 0x000fe20000000000 */
.L_x_28:
[----:B------:R-:W-:Y:S05]  /*0c40*/  @P0 BRA `(.L_x_29) ;  /* 0x00000000000c0947 */ /* 0x000fea0003800000 */
[----:B------:R0:W-:Y:S01]  /*0c50*/  UTMACMDFLUSH ;  /* 0x00000000000079b7 */ /* 0x0001e20000000000 */
[----:B------:R-:W-:Y:S05]  /*0c60*/  @P0 BRA `(.L_x_29) ;  /* 0x0000000000040947 */ /* 0x000fea0003800000 */
[----:B------:R-:W-:-:S04]  /*0c70*/  DEPBAR.LE SB0, 0x0 ;  /* 0x000080000000791a */ /* 0x000fc80000000000 */
.L_x_29:
[----:B------:R-:W-:Y:S05]  /*0c80*/  WARPSYNC.ALL ;  /* 0x0000000000007948 */ /* 0x000fea0003800000 */
[----:B--2---:R-:W-:Y:S06]  /*0c90*/  BAR.SYNC.DEFER_BLOCKING 0x0 ;  /* 0x0000000000007b1d */ /* 0x004fec0000010000 */
[----:B------:R-:W-:Y:S02]  /*0ca0*/  BSSY B2, `(.L_x_30) ;  /* 0x000000b000027945 */ /* 0x000fe40003800000 */
[----:B------:R-:W-:Y:S06]  /*0cb0*/  BAR.SYNC.DEFER_BLOCKING 0x0 ;  /* 0x0000000000007b1d */ /* 0x000fec0000010000 */
[----:B------:R2:W-:Y:S01]  /*0cc0*/  @!P0 STS [R12], RZ ;  /* 0x000000ff0c008388 */ /* 0x0005e20000000800 */
[----:B------:R-:W-:Y:S01]  /*0cd0*/  NOP ;  /* 0x0000000000007918 */ /* 0x000fe20000000000 */
[----:B------:R-:W-:Y:S05]  /*0ce0*/  @P2 BRA `(.L_x_31) ;  /* 0x0000000000182947 */ /* 0x000fea0003800000 */
[----:B-1-34-:R-:W1:Y:S01]  /*0cf0*/  LDS R4, [UR7+0x8] ;  /* 0x00000807ff047984 */ /* 0x01ae620008000800 */
[----:B------:R-:W3:Y:S01]  /*0d00*/  LDC.64 R8, c[0x0][0x220] ;  /* 0x00008800ff087b82 */ /* 0x000ee20000000a00 */
[----:B------:R-:W-:Y:S02]  /*0d10*/  IMAD.MOV.U32 R5, RZ, RZ, 0x70 ;  /* 0x00000070ff057424 */ /* 0x000fe400078e00ff */
[----:B---3--:R3:W-:Y:S03]  /*0d20*/  STS.64 [UR7], R8 ;  /* 0x00000008ff007988 */ /* 0x0087e60008000a07 */
[----:B-1----:R-:W-:-:S05]  /*0d30*/  LOP3.LUT R4, R4, 0x10, R5, 0xd8, !PT ;  /* 0x0000001004047812 */ /* 0x002fca00078ed805 */
[----:B------:R3:W-:Y:S02]  /*0d40*/  STS [UR7+0x8], R4 ;  /* 0x00000804ff007988 */ /* 0x0007e40008000807 */
.L_x_31:
[----:B----4-:R-:W-:Y:S05]  /*0d50*/  BSYNC B2 ;  /* 0x0000000000027941 */ /* 0x010fea0003800000 */
.L_x_30:
[----:B------:R-:W-:Y:S04]  /*0d60*/  BSSY B3, `(.L_x_32) ;  /* 0x0000011000037945 */ /* 0x000fe80003800000 */
[----:B------:R-:W-:Y:S04]  /*0d70*/  BSSY B2, `(.L_x_33) ;  /* 0x000000e000027945 */ /* 0x000fe80003800000 */
[----:B------:R-:W-:Y:S05]  /*0d80*/  @P2 BRA `(.L_x_34) ;  /* 0x0000000000242947 */ /* 0x000fea0003800000 */
[----:B-1-3--:R-:W1:Y:S01]  /*0d90*/  LDS R4, [UR7+0x34] ;  /* 0x00003407ff047984 */ /* 0x00ae620008000800 */
[----:B------:R-:W-:-:S05]  /*0da0*/  IMAD.MOV.U32 R5, RZ, RZ, 0x3f000000 ;  /* 0x3f000000ff057424 */ /* 0x000fca00078e00ff */
[----:B-1----:R-:W-:-:S05]  /*0db0*/  LOP3.LUT R4, R4, 0xff000000, R5, 0xb8, !PT ;  /* 0xff00000004047812 */ /* 0x002fca00078eb805 */
[----:B------:R1:W-:Y:S01]  /*0dc0*/  STS [UR7+0x34], R4 ;  /* 0x00003404ff007988 */ /* 0x0003e20008000807 */
[----:B------:R-:W-:Y:S05]  /*0dd0*/  @P2 BRA `(.L_x_35) ;  /* 0x00000000001c2947 */ /* 0x000fea0003800000 */
[----:B-1----:R-:W1:Y:S01]  /*0de0*/  LDS R4, [UR7+0x38] ;  /* 0x00003807ff047984 */ /* 0x002e620008000800 */
[----:B------:R-:W-:-:S05]  /*0df0*/  IMAD.MOV.U32 R5, RZ, RZ, 0x3f ;  /* 0x0000003fff057424 */ /* 0x000fca00078e00ff */
[----:B-1----:R-:W-:-:S05]  /*0e00*/  LOP3.LUT R4, R4, 0xff, R5, 0xb8, !PT ;  /* 0x000000ff04047812 */ /* 0x002fca00078eb805 */
[----:B------:R4:W-:Y:S02]  /*0e10*/  STS [UR7+0x38], R4 ;  /* 0x00003804ff007988 */ /* 0x0009e40008000807 */
.L_x_34:
[----:B------:R-:W-:Y:S05]  /*0e20*/  @P2 BREAK B2 ;  /* 0x0000000000022942 */ /* 0x000fea0003800000 */
[----:B------:R-:W-:Y:S05]  /*0e30*/  @P2 BRA `(.L_x_36) ;  /* 0x00000000000c2947 */ /* 0x000fea0003800000 */
[----:B------:R1:W-:Y:S02]  /*0e40*/  STS [UR7+0x20], R6 ;  /* 0x00002006ff007988 */ /* 0x0003e40008000807 */
.L_x_35:
[----:B------:R-:W-:Y:S05]  /*0e50*/  BSYNC B2 ;  /* 0x0000000000027941 */ /* 0x000fea0003800000 */
.L_x_33:
[----:B------:R1:W-:Y:S02]  /*0e60*/  @!P2 STS [UR7+0x24], R3 ;  /* 0x00002403ff00a988 */ /* 0x0003e40008000807 */
.L_x_36:
[----:B------:R-:W-:Y:S05]  /*0e70*/  BSYNC B3 ;  /* 0x0000000000037941 */ /* 0x000fea0003800000 */
.L_x_32:
[----:B------:R-:W-:Y:S05]  /*0e80*/  WARPSYNC.ALL ;  /* 0x0000000000007948 */ /* 0x000fea0003800000 */
[----:B------:R-:W-:Y:S04]  /*0e90*/  BSSY B3, `(.L_x_37) ;  /* 0x000000e000037945 */ /* 0x000fe80003800000 */
[----:B------:R-:W-:Y:S05]  /*0ea0*/  @P2 BRA `(.L_x_38) ;  /* 0x0000000000302947 */ /* 0x000fea0003800000 */
[----:B-1-34-:R-:W1:Y:S01]  /*0eb0*/  LDS R4, [UR7+0x34] ;  /* 0x00003407ff047984 */ /* 0x01ae620008000800 */
[----:B------:R-:W3:Y:S03]  /*0ec0*/  LDC.64 R8, c[0x0][0x248] ;  /* 0x00009200ff087b82 */ /* 0x000ee60000000a00 */
[----:B------:R-:W4:Y:S01]  /*0ed0*/  LDS R3, [UR7+0x1c] ;  /* 0x00001c07ff037984 */ /* 0x000f220008000800 */
[C---:B---3--:R-:W-:Y:S01]  /*0ee0*/  SHF.L.U64.HI R6, R8.reuse, 0x1, R9 ;  /* 0x0000000108067819 */ /* 0x048fe20000010209 */
[----:B------:R-:W-:-:S03]  /*0ef0*/  IMAD.SHL.U32 R5, R8, 0x2, RZ ;  /* 0x0000000208057824 */ /* 0x000fc600078e00ff */
[--C-:B------:R-:W-:Y:S02]  /*0f00*/  SHF.R.U32.HI R8, RZ, 0x4, R6.reuse ;  /* 0x00000004ff087819 */ /* 0x100fe40000011606 */
[----:B------:R-:W-:-:S05]  /*0f10*/  SHF.R.U64 R5, R5, 0x4, R6 ;  /* 0x0000000405057819 */ /* 0x000fca0000001206 */
[----:B------:R3:W-:Y:S01]  /*0f20*/  STS [UR7+0xc], R5 ;  /* 0x00000c05ff007988 */ /* 0x0007e20008000807 */
[----:B-1----:R-:W-:Y:S02]  /*0f30*/  LOP3.LUT R4, R4, 0x7, RZ, 0xb8, !PT ;  /* 0x0000000704047812 */ /* 0x002fe400078eb8ff */
[----:B----4-:R-:W-:-:S03]  /*0f40*/  LOP3.LUT R3, R3, 0xf, R8, 0xb8, !PT ;  /* 0x0000000f03037812 */ /* 0x010fc600078eb808 */
[----:B------:R3:W-:Y:S04]  /*0f50*/  STS [UR7+0x34], R4 ;  /* 0x00003404ff007988 */ /* 0x0007e80008000807 */
[----:B------:R3:W-:Y:S02]  /*0f60*/  STS [UR7+0x1c], R3 ;  /* 0x00001c03ff007988 */ /* 0x0007e40008000807 */
.L_x_38:
[----:B------:R-:W-:Y:S05]  /*0f70*/  BSYNC B3 ;  /* 0x0000000000037941 */ /* 0x000fea0003800000 */
.L_x_37:
[----:B------:R-:W-:Y:S04]  /*0f80*/  BSSY B3, `(.L_x_39) ;  /* 0x000001a000037945 */ /* 0x000fe80003800000 */
[----:B------:R-:W-:Y:S04]  /*0f90*/  BSSY B4, `(.L_x_40) ;  /* 0x0000015000047945 */ /* 0x000fe80003800000 */
[----:B------:R-:W-:Y:S05]  /*0fa0*/  @P2 BRA `(.L_x_41) ;  /* 0x0000000000202947 */ /* 0x000fea0003800000 */
[----:B-1-3--:R-:W1:Y:S02]  /*0fb0*/  LDS R3, [UR7+0x34] ;  /* 0x00003407ff037984 */ /* 0x00ae640008000800 */
[----:B-1----:R-:W-:-:S05]  /*0fc0*/  LOP3.LUT R3, R3, 0x38, RZ, 0xb8, !PT ;  /* 0x0000003803037812 */ /* 0x002fca00078eb8ff */
[----:B------:R1:W-:Y:S01]  /*0fd0*/  STS [UR7+0x34], R3 ;  /* 0x00003403ff007988 */ /* 0x0003e20008000807 */
[----:B------:R-:W-:Y:S05]  /*0fe0*/  @P2 BRA `(.L_x_42) ;  /* 0x0000000000202947 */ /* 0x000fea0003800000 */
[----:B-1----:R-:W1:Y:S01]  /*0ff0*/  LDS R3, [UR7+0x8] ;  /* 0x00000807ff037984 */ /* 0x002e620008000800 */
[----:B----4-:R-:W-:-:S05]  /*1000*/  IMAD.MOV.U32 R4, RZ, RZ, 0x780 ;  /* 0x00000780ff047424 */ /* 0x010fca00078e00ff */
[----:B-1----:R-:W-:-:S05]  /*1010*/  LOP3.LUT R3, R3, 0x300, R4, 0xd8, !PT ;  /* 0x0000030003037812 */ /* 0x002fca00078ed804 */
[----:B------:R1:W-:Y:S02]  /*1020*/  STS [UR7+0x8], R3 ;  /* 0x00000803ff007988 */ /* 0x0003e40008000807 */
.L_x_41:
[----:B------:R-:W-:Y:S05]  /*1030*/  @P2 BRA `(.L_x_43) ;  /* 0x0000000000282947 */ /* 0x000fea0003800000 */
[----:B-1-3--:R-:W1:Y:S02]  /*1040*/  LDS R3, [UR7+0x8] ;  /* 0x00000807ff037984 */ /* 0x00ae640008000800 */
[----:B-1----:R-:W-:-:S05]  /*1050*/  LOP3.LUT R3, R3, 0x1800, RZ, 0xb8, !PT ;  /* 0x0000180003037812 */ /* 0x002fca00078eb8ff */
[----:B------:R3:W-:Y:S02]  /*1060*/  STS [UR7+0x8], R3 ;  /* 0x00000803ff007988 */ /* 0x0007e40008000807 */
.L_x_42:
[----:B------:R-:W-:Y:S05]  /*1070*/  @P2 BREAK B4 ;  /* 0x0000000000042942 */ /* 0x000fea0003800000 */
[----:B------:R-:W-:Y:S05]  /*1080*/  @P2 BRA `(.L_x_44) ;  /* 0x0000000000242947 */ /* 0x000fea0003800000 */
[----:B-1-3--:R-:W1:Y:S01]  /*1090*/  LDS R3, [UR7+0x8] ;  /* 0x00000807ff037984 */ /* 0x00ae620008000800 */
[----:B----4-:R-:W-:-:S05]  /*10a0*/  IMAD.MOV.U32 R4, RZ, RZ, 0x6000 ;  /* 0x00006000ff047424 */ /* 0x010fca00078e00ff */
[----:B-1----:R-:W-:-:S04]  /*10b0*/  LOP3.LUT R3, R3, 0x6000, R4, 0xd8, !PT ;  /* 0x0000600003037812 */ /* 0x002fc800078ed804 */
[----:B------:R-:W-:-:S05]  /*10c0*/  LOP3.LUT R3, R3, 0x400000, RZ, 0xb8, !PT ;  /* 0x0040000003037812 */ /* 0x000fca00078eb8ff */
[----:B------:R1:W-:Y:S02]  /*10d0*/  STS [UR7+0x8], R3 ;  /* 0x00000803ff007988 */ /* 0x0003e40008000807 */
.L_x_43:
[----:B------:R-:W-:Y:S05]  /*10e0*/  BSYNC B4 ;  /* 0x0000000000047941 */ /* 0x000fea0003800000 */
.L_x_40:
[----:B-1-3--:R-:W1:Y:S02]  /*10f0*/  @!P2 LDS R3, [UR7+0x8] ;  /* 0x00000807ff03a984 */ /* 0x00ae640008000800 */
[----:B-1----:R-:W-:-:S05]  /*1100*/  @!P2 LOP3.LUT R3, R3, 0x8000, RZ, 0xb8, !PT ;  /* 0x000080000303a812 */ /* 0x002fca00078eb8ff */
[----:B------:R1:W-:Y:S02]  /*1110*/  @!P2 STS [UR7+0x8], R3 ;  /* 0x00000803ff00a988 */ /* 0x0003e40008000807 */
.L_x_44:
[----:B------:R-:W-:Y:S05]  /*1120*/  BSYNC B3 ;  /* 0x0000000000037941 */ /* 0x000fea0003800000 */
.L_x_39:
[----:B------:R-:W-:Y:S05]  /*1130*/  WARPSYNC.ALL ;  /* 0x0000000000007948 */ /* 0x000fea0003800000 */
[----:B------:R-:W-:Y:S01]  /*1140*/  UIADD3 UR4, UR4, 0x100, URZ ;  /* 0x0000010004047890 */ /* 0x000fe2000fffe03f */
[----:B------:R-:W-:Y:S01]  /*1150*/  ISETP.GE.AND P1, PT, R10, 0x1, PT ;  /* 0x000000010a00780c */ /* 0x000fe20003f26270 */
[----:B------:R-:W-:Y:S01]  /*1160*/  IMAD.MOV.U32 R24, RZ, RZ, RZ ;  /* 0x000000ffff187224 */ /* 0x000fe200078e00ff */
[----:B------:R-:W-:Y:S01]  /*1170*/  SHF.R.U32.HI R8, RZ, 0x5, R0 ;  /* 0x00000005ff087819 */ /* 0x000fe20000011600 */
[----:B------:R-:W-:-:S04]  /*1180*/  UIADD3 UR20, UP0, UR4, UR20, URZ ;  /* 0x0000001404147290 */ /* 0x000fc8000ff1e03f */
[----:B------:R-:W-:Y:S01]  /*1190*/  ULEA.HI.X.SX32 UR21, UR4, UR21, 0x1, UP0 ;  /* 0x0000001504157291 */ /* 0x000fe200080f0e3f */
[----:B------:R-:W-:Y:S11]  /*11a0*/  @P0 BRA `(.L_x_45) ;  /* 0x0000000000280947 */ /* 0x000ff60003800000 */
[----:B-1-3--:R-:W1:Y:S01]  /*11b0*/  S2R R3, SR_LANEID ;  /* 0x0000000000037919 */ /* 0x00ae620000000000 */
[----:B------:R-:W-:Y:S05]  /*11c0*/  WARPSYNC.ALL ;  /* 0x0000000000007948 */ /* 0x000fea0003800000 */
[----:B-1----:R-:W-:-:S05]  /*11d0*/  IMAD.SHL.U32 R6, R3, 0x4, RZ ;  /* 0x0000000403067824 */ /* 0x002fca00078e00ff */
[----:B------:R-:W1:Y:S01]  /*11e0*/  LDS R3, [R6+UR7] ;  /* 0x0000000706037984 */ /* 0x000e620008000800 */
[----:B----4-:R-:W-:-:S05]  /*11f0*/  IADD3 R4, P3, R6, UR20, RZ ;  /* 0x0000001406047c10 */ /* 0x010fca000ff7e0ff */
[----:B------:R-:W-:-:S05]  /*1200*/  IMAD.X R5, RZ, RZ, UR21, P3 ;  /* 0x00000015ff057e24 */ /* 0x000fca00098e06ff */
[----:B-1----:R1:W3:Y:S01]  /*1210*/  ATOMG.E.EXCH.STRONG.GPU PT, RZ, [R4], R3 ;  /* 0x0000000304ff73a8 */ /* 0x0022e200041ee100 */
[----:B------:R-:W-:-:S04]  /*1220*/  DEPBAR {5,4,3,2,1,0} ;  /* 0x0000003f0000791a */ /* 0x000fc80000000000 */
[----:B------:R1:W-:Y:S01]  /*1230*/  UTMACCTL.IV [UR20] ;  /* 0x00000000140079b9 */ /* 0x0003e20008000000 */
[----:B------:R-:W-:Y:S01]  /*1240*/  NOP ;  /* 0x0000000000007918 */ /* 0x000fe20000000000 */
.L_x_45:
[----:B------:R-:W-:Y:S05]  /*1250*/  @P0 BRA `(.L_x_46) ;  /* 0x00000000000c0947 */ /* 0x000fea0003800000 */
[----:B------:R0:W-:Y:S01]  /*1260*/  UTMACMDFLUSH ;  /* 0x00000000000079b7 */ /* 0x0001e20000000000 */
[----:B------:R-:W-:Y:S05]  /*1270*/  @P0 BRA `(.L_x_46) ;  /* 0x0000000000040947 */ /* 0x000fea0003800000 */
[----:B------:R-:W-:-:S04]  /*1280*/  DEPBAR.LE SB0, 0x0 ;  /* 0x000080000000791a */ /* 0x000fc80000000000 */
.L_x_46:
[----:B------:R-:W-:Y:S05]  /*1290*/  WARPSYNC.ALL ;  /* 0x0000000000007948 */ /* 0x000fea0003800000 */
[----:B---3--:R-:W-:Y:S01]  /*12a0*/  BAR.SYNC.DEFER_BLOCKING 0x0 ;  /* 0x0000000000007b1d */ /* 0x008fe20000010000 */
[----:B------:R-:W-:Y:S01]  /*12b0*/  R2UR UR22, R8 ;  /* 0x00000000081672ca */ /* 0x000fe200000e0000 */
[----:B------:R-:W-:Y:S01]  /*12c0*/  USHF.L.U32 UR23, UR28, 0x7, URZ ;  /* 0x000000071c177899 */ /* 0x000fe2000800063f */
[----:B------:R-:W-:Y:S01]  /*12d0*/  IMAD.MOV.U32 R25, RZ, RZ, RZ ;  /* 0x000000ffff197224 */ /* 0x000fe200078e00ff */
[----:B------:R-:W-:Y:S02]  /*12e0*/  CS2R R26, SRZ ;  /* 0x00000000001a7805 */ /* 0x000fe4000001ff00 */
[----:B------:R-:W-:Y:S01]  /*12f0*/  CS2R R28, SRZ ;  /* 0x00000000001c7805 */ /* 0x000fe2000001ff00 */
[----:B------:R-:W-:Y:S01]  /*1300*/  VOTEU.ALL UP0, P2 ;  /* 0x00000000003f7886 */ /* 0x000fe20001000000 */
[----:B------:R-:W-:Y:S01]  /*1310*/  UMOV UR4, 0x1 ;  /* 0x0000000100047882 */ /* 0x000fe20000000000 */
[----:B------:R-:W-:Y:S01]  /*1320*/  VOTEU.ALL UP1, P2 ;  /* 0x00000000003f7886 */ /* 0x000fe20001020000 */
[----:B------:R-:W-:Y:S01]  /*1330*/  VOTEU.ALL UP2, P2 ;  /* 0x00000000003f7886 */ /* 0x000fe20001040000 */
[----:B------:R-:W-:Y:S01]  /*1340*/  VOTEU.ALL UP3, P2 ;  /* 0x00000000003f7886 */ /* 0x000fe20001060000 */
[----:B------:R-:W-:-:S04]  /*1350*/  @!UP0 UIADD3 UR8, -UR4, 0x100000, URZ ;  /* 0x0010000004088890 */ /* 0x000fc8000fffe13f */
[----:B------:R-:W-:Y:S02]  /*1360*/  @!UP0 USHF.L.U32 UR9, UR8, 0xb, URZ ;  /* 0x0000000b08098899 */ /* 0x000fe4000800063f */
[----:B------:R-:W-:Y:S01]  /*1370*/  @!UP0 USHF.L.U32 UR8, UR8, 0x1, URZ ;  /* 0x0000000108088899 */ /* 0x000fe2000800063f */
[----:B------:R-:W-:Y:S01]  /*1380*/  CS2R R30, SRZ ;  /* 0x00000000001e7805 */ /* 0x000fe2000001ff00 */
        /* <DEDUP_REMOVED lines=12> */
[----:B------:R-:W-:Y:S01]  /*1450*/  VOTEU.ALL UP0, P2 ;  /* 0x00000000003f7886 */ /* 0x000fe20001000000 */
[----:B------:R-:W-:Y:S02]  /*1460*/  CS2R R38, SRZ ;  /* 0x0000000000267805 */ /* 0x000fe4000001ff00 */
[----:B------:R-:W-:Y:S02]  /*1470*/  CS2R R40, SRZ ;  /* 0x0000000000287805 */ /* 0x000fe4000001ff00 */
[----:B------:R-:W-:Y:S02]  /*1480*/  CS2R R42, SRZ ;  /* 0x00000000002a7805 */ /* 0x000fe4000001ff00 */
[----:B------:R-:W-:Y:S01]  /*1490*/  CS2R R44, SRZ ;  /* 0x00000000002c7805 */ /* 0x000fe2000001ff00 */
[----:B------:R-:W3:Y:S02]  /*14a0*/  FENCE.VIEW.ASYNC.S ;  /* 0x00000000000073c6 */ /* 0x000ee40000000000 */
[----:B---3--:R-:W3:Y:S02]  /*14b0*/  @!UP0 SYNCS.EXCH.64 URZ, [UR7+0x18000], UR8 ;  /* 0x01800008073f85b2 */ /* 0x008ee40008000100 */
[----:B---3--:R-:W-:Y:S01]  /*14c0*/  BAR.SYNC.DEFER_BLOCKING 0x0 ;  /* 0x0000000000007b1d */ /* 0x008fe20000010000 */
[----:B------:R-:W-:-:S02]  /*14d0*/  CS2R R46, SRZ ;  /* 0x00000000002e7805 */ /* 0x000fc4000001ff00 */
[----:B------:R-:W-:Y:S02]  /*14e0*/  CS2R R48, SRZ ;  /* 0x0000000000307805 */ /* 0x000fe4000001ff00 */
[----:B------:R-:W-:Y:S02]  /*14f0*/  CS2R R50, SRZ ;  /* 0x0000000000327805 */ /* 0x000fe4000001ff00 */
[----:B------:R-:W-:Y:S02]  /*1500*/  CS2R R52, SRZ ;  /* 0x0000000000347805 */ /* 0x000fe4000001ff00 */
[----:B------:R-:W-:Y:S02]  /*1510*/  CS2R R54, SRZ ;  /* 0x0000000000367805 */ /* 0x000fe4000001ff00 */
[----:B------:R-:W-:Y:S02]  /*1520*/  CS2R R56, SRZ ;  /* 0x0000000000387805 */ /* 0x000fe4000001ff00 */
        /* <DEDUP_REMOVED lines=14> */
[----:B------:R-:W-:Y:S01]  /*1610*/  CS2R R86, SRZ ;  /* 0x0000000000567805 */ /* 0x000fe2000001ff00 */
[----:B------:R3:W4:Y:S02]  /*1620*/  @!UP1 SYNCS.EXCH.64 URZ, [UR7+0x18008], UR10 ;  /* 0x0180080a073f95b2 */ /* 0x0007240008000100 */
[----:B----4-:R-:W-:Y:S01]  /*1630*/  BAR.SYNC.DEFER_BLOCKING 0x0 ;  /* 0x0000000000007b1d */ /* 0x010fe20000010000 */
[----:B---3--:R-:W-:-:S05]  /*1640*/  USHF.L.U32 UR11, UR29, 0x6, URZ ;  /* 0x000000061d0b7899 */ /* 0x008fca000800063f */
[----:B------:R3:W4:Y:S02]  /*1650*/  @!UP2 SYNCS.EXCH.64 URZ, [UR7+0x18010], UR12 ;  /* 0x0180100c073fa5b2 */ /* 0x0007240008000100 */
[----:B----4-:R-:W-:Y:S06]  /*1660*/  BAR.SYNC.DEFER_BLOCKING 0x0 ;  /* 0x0000000000007b1d */ /* 0x010fec0000010000 */
[----:B------:R3:W4:Y:S01]  /*1670*/  @!UP3 SYNCS.EXCH.64 URZ, [UR7+0x18018], UR4 ;  /* 0x01801804073fb5b2 */ /* 0x0007220008000100 */
[----:B------:R-:W-:Y:S05]  /*1680*/  @!P1 BRA `(.L_x_47) ;  /* 0x0000000400949947 */ /* 0x000fea0003800000 */
        /* <DEDUP_REMOVED lines=32> */
[----:B---3--:R-:W-:Y:S01]  /*1890*/  UMOV UR4, URZ ;  /* 0x0000003f00047c82 */ /* 0x008fe20008000000 */
[----:B------:R-:W-:-:S05]  /*18a0*/  UMOV UR10, URZ ;  /* 0x0000003f000a7c82 */ /* 0x000fca0008000000 */
.L_x_49:
[----:B----4-:R-:W-:Y:S01]  /*18b0*/  BAR.SYNC.DEFER_BLOCKING 0x0 ;  /* 0x0000000000007b1d */ /* 0x010fe20000010000 */
[----:B------:R-:W-:Y:S01]  /*18c0*/  ULEA UR6, UR4, UR7, 0x3 ;  /* 0x0000000704067291 */ /* 0x000fe2000f8e183f */
[----:B-1----:R-:W-:Y:S01]  /*18d0*/  @!P2 IMAD.MOV.U32 R3, RZ, RZ, 0x6000 ;  /* 0x00006000ff03a424 */ /* 0x002fe200078e00ff */
[----:B------:R-:W-:Y:S01]  /*18e0*/  ELECT P0, URZ, PT ;  /* 0x00000000003f782f */ /* 0x000fe20003800000 */
[----:B------:R-:W-:-:S03]  /*18f0*/  ULEA UR8, UR4, UR7, 0xd ;  /* 0x0000000704087291 */ /* 0x000fc6000f8e683f */
[----:B------:R-:W-:Y:S02]  /*1900*/  ISETP.LT.U32.AND P0, PT, R2, 0x20, P0 ;  /* 0x000000200200780c */ /* 0x000fe40000701070 */
[----:B------:R-:W-:Y:S01]  /*1910*/  ELECT P1, URZ, PT ;  /* 0x00000000003f782f */ /* 0x000fe20003820000 */
[----:B------:R-:W-:-:S03]  /*1920*/  UIADD3 UR8, UR8, 0x10000, URZ ;  /* 0x0001000008087890 */ /* 0x000fc6000fffe03f */
[----:B------:R-:W-:Y:S01]  /*1930*/  ISETP.LT.U32.AND P1, PT, R2, 0x40, P1 ;  /* 0x000000400200780c */ /* 0x000fe20000f21070 */
[----:B------:R-:W-:Y:S02]  /*1940*/  ULEA UR5, UR4, UR7, 0xe ;  /* 0x0000000704057291 */ /* 0x000fe4000f8e703f */
[----:B------:R-:W-:Y:S01]  /*1950*/  ULOP3.LUT UR26, UR22, 0x1, URZ, 0xc0, !UPT ;  /* 0x00000001161a7892 */ /* 0x000fe2000f8ec03f */
[----:B------:R-:W-:-:S03]  /*1960*/  UMOV UR27, UR10 ;  /* 0x0000000a001b7c82 */ /* 0x000fc60008000000 */
[----:B------:R-:W-:Y:S01]  /*1970*/  ULEA UR24, UR26, UR5, 0xd ;  /* 0x000000051a187291 */ /* 0x000fe2000f8e683f */
[----:B------:R-:W-:Y:S01]  /*1980*/  VOTEU.ANY UP0, P0 ;  /* 0x00000000003f7886 */ /* 0x000fe20000000100 */
[----:B------:R-:W-:Y:S01]  /*1990*/  VOTEU.ANY UP2, P0 ;  /* 0x00000000003f7886 */ /* 0x000fe20000040100 */
[----:B------:R-:W-:Y:S01]  /*19a0*/  ULEA UR26, UR26, UR23, 0x6 ;  /* 0x000000171a1a7291 */ /* 0x000fe2000f8e303f */
[----:B------:R1:W-:Y:S02]  /*19b0*/  @!P2 SYNCS.ARRIVE.TRANS64 RZ, [UR6+0x18000], R3 ;  /* 0x01800003ffffa9a7 */ /* 0x0003e40008000006 */
[----:B------:R-:W-:Y:S01]  /*19c0*/  VOTEU.ANY UP1, P1 ;  /* 0x00000000003f7886 */ /* 0x000fe20000820100 */
[----:B------:R-:W-:Y:S01]  /*19d0*/  @UP0 UIADD3 UR9, UR6, 0x18000, URZ ;  /* 0x0001800006090890 */ /* 0x000fe2000fffe03f */
[----:B------:R-:W-:Y:S01]  /*19e0*/  @UP0 UMOV UR12, UR16 ;  /* 0x00000010000c0c82 */ /* 0x000fe20008000000 */
[----:B------:R-:W-:Y:S01]  /*19f0*/  @UP0 UMOV UR13, UR17 ;  /* 0x00000011000d0c82 */ /* 0x000fe20008000000 */
[----:B------:R-:W-:Y:S01]  /*1a00*/  BAR.SYNC.DEFER_BLOCKING 0x0 ;  /* 0x0000000000007b1d */ /* 0x000fe20000010000 */
[----:B------:R-:W-:Y:S01]  /*1a10*/  @UP1 UIADD3 UR25, UR6, 0x18000, URZ ;  /* 0x0001800006191890 */ /* 0x000fe2000fffe03f */
[----:B-1----:R-:W-:-:S04]  /*1a20*/  SHF.L.U32 R3, R7, 0x1f, RZ ;  /* 0x0000001f07037819 */ /* 0x002fc800000006ff */
[----:B------:R-:W-:Y:S01]  /*1a30*/  VOTEU.ANY UP3, P1 ;  /* 0x00000000003f7886 */ /* 0x000fe20000860100 */
[----:B------:R-:W-:Y:S01]  /*1a40*/  @UP1 UMOV UR14, UR18 ;  /* 0x00000012000e1c82 */ /* 0x000fe20008000000 */
[----:B------:R-:W-:Y:S01]  /*1a50*/  @UP1 UMOV UR15, UR19 ;  /* 0x00000013000f1c82 */ /* 0x000fe20008000000 */
[----:B------:R1:W-:Y:S01]  /*1a60*/  @UP2 UTMALDG.2D [UR8], [UR12] ;  /* 0x000000080c0025b4 */ /* 0x0003e20008008000 */
[----:B------:R3:W-:Y:S06]  /*1a70*/  MEMBAR.ALL.CTA ;  /* 0x0000000000007992 */ /* 0x0007ec0000008000 */
[----:B---3--:R-:W3:Y:S02]  /*1a80*/  FENCE.VIEW.ASYNC.S ;  /* 0x00000000000073c6 */ /* 0x008ee40000000000 */
[----:B---3--:R-:W-:Y:S06]  /*1a90*/  BAR.SYNC.DEFER_BLOCKING 0x0 ;  /* 0x0000000000007b1d */ /* 0x008fec0000010000 */
[----:B------:R1:W-:Y:S02]  /*1aa0*/  @UP3 UTMALDG.2D [UR24], [UR14] ;  /* 0x000000180e0035b4 */ /* 0x0003e40008008000 */
[----:B------:R-:W-:Y:S06]  /*1ab0*/  BAR.SYNC.DEFER_BLOCKING 0x0 ;  /* 0x0000000000007b1d */ /* 0x000fec0000010000 */
[----:B------:R-:W3:Y:S02]  /*1ac0*/  SYNCS.PHASECHK.TRANS64.TRYWAIT P0, [UR6+0x18000], R3 ;  /* 0x01800003ff0075a7 */ /* 0x000ee40008000146 */
[----:B-1-3--:R-:W-:Y:S05]  /*1ad0*/  @!P0 BRA `(.L_x_48) ;  /* 0x0000000400c48947 */ /* 0x00afea0003800000 */
.L_x_50:
[----:B------:R-:W-:Y:S01]  /*1ae0*/  USHF.R.U32.HI UR6, URZ, 0x4, UR5 ;  /* 0x000000043f067899 */ /* 0x000fe20008011605 */
[----:B------:R-:W-:Y:S02]  /*1af0*/  WARPGROUP.DEPBAR.LE gsb0, 0x0 ;  /* 0x00008000000079c5 */ /* 0x000fe40000010000 */
[----:B------:R-:W-:Y:S01]  /*1b00*/  USHF.R.U32.HI UR12, URZ, 0x4, UR8 ;  /* 0x000000043f0c7899 */ /* 0x000fe20008011608 */
[----:B------:R-:W-:Y:S01]  /*1b10*/  WARPGROUP.ARRIVE ;  /* 0x00000000000079c5 */ /* 0x000fe20000000000 */
[----:B------:R-:W-:Y:S01]  /*1b20*/  USGXT.U32 UR6, UR6, 0xe ;  /* 0x0000000e0606789a */ /* 0x000fe20008000000 */
[----:B------:R-:W1:Y:S01]  /*1b30*/  LDC R3, c[0x0][0x230] ;  /* 0x00008c00ff037b82 */ /* 0x000e620000000800 */
[----:B------:R-:W-:Y:S02]  /*1b40*/  USGXT.U32 UR12, UR12, 0xe ;  /* 0x0000000e0c0c789a */ /* 0x000fe40008000000 */
[----:B------:R-:W-:Y:S01]  /*1b50*/  ULOP3.LUT UR14, UR6, 0x2000000, URZ, 0xfc, !UPT ;  /* 0x02000000060e7892 */ /* 0x000fe2000f8efc3f */
[----:B------:R-:W-:Y:S01]  /*1b60*/  UMOV UR13, 0x40000040 ;  /* 0x40000040000d7882 */ /* 0x000fe20000000000 */
[----:B------:R-:W-:Y:S01]  /*1b70*/  UMOV UR15, 0x40000040 ;  /* 0x40000040000f7882 */ /* 0x000fe20000000000 */
[----:B------:R-:W-:Y:S01]  /*1b80*/  UMOV UR5, URZ ;  /* 0x0000003f00057c82 */ /* 0x000fe20008000000 */
[----:B------:R-:W-:-:S02]  /*1b90*/  UIADD3 UR10, UR10, 0x40, URZ ;  /* 0x000000400a0a7890 */ /* 0x000fc4000fffe03f */
[----:B------:R-:W-:-:S03]  /*1ba0*/  UIADD3 UR4, UR4, 0x1, URZ ;  /* 0x0000000104047890 */ /* 0x000fc6000fffe03f */
[----:B------:R-:W-:Y:S01]  /*1bb0*/  HGMMA.64x128x16.F32 R24, gdesc[UR12].tnspB, R24 ;  /* 0x41e000000c1879f0 */ /* 0x000fe20008700818 */
[----:B------:R-:W-:Y:S02]  /*1bc0*/  UIADD3 UR14, UP1, UR6, 0x2000080, URZ ;  /* 0x02000080060e7890 */ /* 0x000fe4000ff3e03f */
[----:B------:R-:W-:Y:S01]  /*1bd0*/  UIADD3 UR12, UP0, UR12, 0x2, URZ ;  /* 0x000000020c0c7890 */ /* 0x000fe2000ff1e03f */
[----:B------:R-:W-:Y:S02]  /*1be0*/  UMOV UR6, URZ ;  /* 0x0000003f00067c82 */ /* 0x000fe40008000000 */
[----:B------:R-:W-:Y:S02]  /*1bf0*/  UIADD3.X UR15, UR6, 0x40000040, URZ, UP1, !UPT ;  /* 0x40000040060f7890 */ /* 0x000fe40008ffe43f */
[----:B------:R-:W-:Y:S02]  /*1c00*/  UIADD3.X UR13, UR5, 0x40000040, URZ, UP0, !UPT ;  /* 0x40000040050d7890 */ /* 0x000fe400087fe43f */
[----:B------:R-:W-:Y:S01]  /*1c10*/  UIADD3.64 UR26, UR14, 0x80, URZ ;  /* 0x000000800e1a7897 */ /* 0x000fe2000fffe03f */
[----:B-1----:R-:W-:Y:S01]  /*1c20*/  ISETP.LE.AND P0, PT, R3, UR10, PT ;  /* 0x0000000a03007c0c */ /* 0x002fe2000bf03270 */
[----:B------:R-:W-:-:S02]  /*1c30*/  UIADD3.64 UR24, UR12, 0x2, URZ ;  /* 0x000000020c187897 */ /* 0x000fc4000fffe03f */
[----:B------:R-:W-:-:S04]  /*1c40*/  UISETP.NE.U32.AND UP0, UPT, UR4, 0x4, UPT ;  /* 0x000000040400788c */ /* 0x000fc8000bf05070 */
[----:B------:R-:W-:Y:S02]  /*1c50*/  USEL UR5, URZ, 0x1, UP0 ;  /* 0x000000013f057887 */ /* 0x000fe40008000000 */
[----:B------:R-:W-:-:S04]  /*1c60*/  USEL UR4, UR4, URZ, UP0 ;  /* 0x0000003f04047287 */ /* 0x000fc80008000000 */
[----:B------:R-:W-:Y:S01]  /*1c70*/  LOP3.LUT R7, R7, UR5, RZ, 0x3c, !PT ;  /* 0x0000000507077c12 */ /* 0x000fe2000f8e3cff */
[----:B------:R-:W-:Y:S01]  /*1c80*/  HGMMA.64x128x16.F32 R24, gdesc[UR12].tnspB, R24 ;  /* 0x41e000000c1879f0 */ /* 0x000fe20008700818 */
[----:B------:R-:W-:Y:S02]  /*1c90*/  UIADD3.64 UR14, UR14, 0x100, URZ ;  /* 0x000001000e0e7897 */ /* 0x000fe4000fffe03f */
[----:B------:R-:W-:-:S09]  /*1ca0*/  UIADD3.64 UR12, UR12, 0x4, URZ ;  /* 0x000000040c0c7897 */ /* 0x000fd2000fffe03f */
[----:B------:R-:W-:-:S12]  /*1cb0*/  HGMMA.64x128x16.F32 R24, gdesc[UR24].tnspB, R24 ;  /* 0x41e00000181879f0 */ /* 0x000fd80008700818 */
[----:B------:R-:W-:Y:S01]  /*1cc0*/  HGMMA.64x128x16.F32 R24, gdesc[UR12].tnspB, R24, gsb0 ;  /* 0x41e000000c1879f0 */ /* 0x000fe20008000818 */
[----:B------:R-:W-:Y:S05]  /*1cd0*/  @!P0 BRA `(.L_x_49) ;  /* 0xfffffff800f48947 */ /* 0x000fea000383ffff */
.L_x_47:
[----:B------:R-:W-:Y:S02]  /*1ce0*/  WARPGROUP.DEPBAR.LE gsb0, 0x0 ;  /* 0x00008000000079c5 */ /* 0x000fe40000010000 */
[----:B----4-:R-:W-:Y:S01]  /*1cf0*/  BAR.SYNC.DEFER_BLOCKING 0x0 ;  /* 0x0000000000007b1d */ /* 0x010fe20000010000 */
[C---:B-1----:R-:W-:Y:S01]  /*1d00*/  IMAD.SHL.U32 R3, R0.reuse, 0x80, RZ ;  /* 0x0000008000037824 */ /* 0x042fe200078e00ff */
[----:B------:R-:W-:Y:S01]  /*1d10*/  ELECT P0, URZ, PT ;  /* 0x00000000003f782f */ /* 0x000fe20003800000 */
[----:B------:R-:W-:Y:S01]  /*1d20*/  IMAD.SHL.U32 R4, R0, 0x10, RZ ;  /* 0x0000001000047824 */ /* 0x000fe200078e00ff */
[----:B------:R-:W-:Y:S01]  /*1d30*/  F2FP.F16.F32.PACK_AB R24, R25, R24 ;  /* 0x000000181918723e */ /* 0x000fe200000000ff */
[----:B------:R-:W-:Y:S01]  /*1d40*/  ULOP3.LUT UR22, UR22, 0x1, URZ, 0xc0, !UPT ;  /* 0x0000000116167892 */ /* 0x000fe2000f8ec03f */
[----:B------:R-:W-:Y:S01]  /*1d50*/  LOP3.LUT R3, R3, 0x780, RZ, 0xc0, !PT ;  /* 0x0000078003037812 */ /* 0x000fe200078ec0ff */
[----:B------:R-:W-:Y:S01]  /*1d60*/  UMOV UR10, UR11 ;  /* 0x0000000b000a7c82 */ /* 0x000fe20008000000 */
[----:B------:R-:W-:Y:S01]  /*1d70*/  F2FP.F16.F32.PACK_AB R25, R27, R26 ;  /* 0x0000001a1b19723e */ /* 0x000fe200000000ff */
[----:B------:R-:W-:Y:S01]  /*1d80*/  ULEA UR8, UR22, UR7, 0xd ;  /* 0x0000000716087291 */ /* 0x000fe2000f8e683f */
[----:B------:R-:W-:Y:S01]  /*1d90*/  LOP3.LUT R3, R3, 0x70, R4, 0xf8, !PT ;  /* 0x0000007003037812 */ /* 0x000fe200078ef804 */
[----:B------:R-:W-:Y:S01]  /*1da0*/  ULEA UR9, UR22, UR23, 0x6 ;  /* 0x0000001716097291 */ /* 0x000fe2000f8e303f */
[----:B------:R-:W-:-:S02]  /*1db0*/  F2FP.F16.F32.PACK_AB R56, R57, R56 ;  /* 0x000000383938723e */ /* 0x000fc400000000ff */
[----:B------:R-:W-:Y:S01]  /*1dc0*/  LOP3.LUT R3, R3, 0x10, R0, 0x78, !PT ;  /* 0x0000001003037812 */ /* 0x000fe200078e7800 */
[----:B------:R-:W-:Y:S01]  /*1dd0*/  IMAD.SHL.U32 R0, R0, 0x40, RZ ;  /* 0x0000004000007824 */ /* 0x000fe200078e00ff */
[----:B------:R-:W-:Y:S02]  /*1de0*/  ISETP.LT.U32.AND P0, PT, R2, 0x40, P0 ;  /* 0x000000400200780c */ /* 0x000fe40000701070 */
[----:B------:R-:W-:Y:S02]  /*1df0*/  F2FP.F16.F32.PACK_AB R26, R29, R28 ;  /* 0x0000001c1d1a723e */ /* 0x000fe400000000ff */
[----:B------:R-:W-:Y:S02]  /*1e00*/  LOP3.LUT R0, R3, 0x1800, R0, 0xf8, !PT ;  /* 0x0000180003007812 */ /* 0x000fe400078ef800 */
[----:B------:R-:W-:Y:S01]  /*1e10*/  F2FP.F16.F32.PACK_AB R27, R31, R30 ;  /* 0x0000001e1f1b723e */ /* 0x000fe200000000ff */
[----:B------:R-:W1:Y:S02]  /*1e20*/  @!P2 SYNCS.CCTL.IV [UR7+0x18000] ;  /* 0x01800000ff00a9b1 */ /* 0x000e640008000007 */
[----:B-1----:R-:W-:Y:S01]  /*1e30*/  BAR.SYNC.DEFER_BLOCKING 0x0 ;  /* 0x0000000000007b1d */ /* 0x002fe20000010000 */
[C---:B------:R-:W-:Y:S01]  /*1e40*/  LOP3.LUT R3, R0.reuse, 0x20, RZ, 0x3c, !PT ;  /* 0x0000002000037812 */ /* 0x040fe200078e3cff */
[C---:B------:R-:W-:Y:S01]  /*1e50*/  VIADD R2, R0.reuse, UR7 ;  /* 0x0000000700027c36 */ /* 0x040fe20008000000 */
[----:B------:R-:W-:-:S02]  /*1e60*/  LOP3.LUT R4, R0, 0x40, RZ, 0x3c, !PT ;  /* 0x0000004000047812 */ /* 0x000fc400078e3cff */
[----:B------:R-:W-:Y:S01]  /*1e70*/  F2FP.F16.F32.PACK_AB R32, R33, R32 ;  /* 0x000000202120723e */ /* 0x000fe200000000ff */
[----:B------:R-:W-:Y:S01]  /*1e80*/  VIADD R3, R3, UR7 ;  /* 0x0000000703037c36 */ /* 0x000fe20008000000 */
[----:B------:R-:W-:Y:S01]  /*1e90*/  F2FP.F16.F32.PACK_AB R57, R59, R58 ;  /* 0x0000003a3b39723e */ /* 0x000fe200000000ff */
[----:B------:R-:W-:Y:S01]  /*1ea0*/  VIADD R4, R4, UR7 ;  /* 0x0000000704047c36 */ /* 0x000fe20008000000 */
[----:B------:R-:W-:Y:S01]  /*1eb0*/  F2FP.F16.F32.PACK_AB R33, R35, R34 ;  /* 0x000000222321723e */ /* 0x000fe200000000ff */
[----:B------:R-:W-:Y:S01]  /*1ec0*/  VOTEU.ANY UP0, P0 ;  /* 0x00000000003f7886 */ /* 0x000fe20000000100 */
[----:B------:R-:W-:Y:S01]  /*1ed0*/  F2FP.F16.F32.PACK_AB R58, R61, R60 ;  /* 0x0000003c3d3a723e */ /* 0x000fe200000000ff */
[----:B------:R-:W-:Y:S01]  /*1ee0*/  VOTEU.ANY UP1, P0 ;  /* 0x00000000003f7886 */ /* 0x000fe20000020100 */
[----:B------:R-:W-:Y:S02]  /*1ef0*/  F2FP.F16.F32.PACK_AB R59, R63, R62 ;  /* 0x0000003e3f3b723e */ /* 0x000fe400000000ff */
[----:B------:R-:W-:Y:S01]  /*1f00*/  F2FP.F16.F32.PACK_AB R64, R65, R64 ;  /* 0x000000404140723e */ /* 0x000fe200000000ff */
[----:B---3--:R-:W-:Y:S01]  /*1f10*/  @UP0 UMOV UR4, UR20 ;  /* 0x0000001400040c82 */ /* 0x008fe20008000000 */
[----:B------:R-:W-:Y:S01]  /*1f20*/  LOP3.LUT R0, R0, 0x60, RZ, 0x3c, !PT ;  /* 0x0000006000007812 */ /* 0x000fe200078e3cff */
[----:B------:R-:W-:Y:S01]  /*1f30*/  @UP0 UMOV UR5, UR21 ;  /* 0x0000001500050c82 */ /* 0x000fe20008000000 */
[----:B------:R-:W-:-:S02]  /*1f40*/  F2FP.F16.F32.PACK_AB R34, R37, R36 ;  /* 0x000000242522723e */ /* 0x000fc400000000ff */
[----:B------:R-:W-:Y:S01]  /*1f50*/  F2FP.F16.F32.PACK_AB R35, R39, R38 ;  /* 0x000000262723723e */ /* 0x000fe200000000ff */
[----:B------:R-:W-:Y:S01]  /*1f60*/  VIADD R0, R0, UR7 ;  /* 0x0000000700007c36 */ /* 0x000fe20008000000 */
[----:B------:R-:W-:Y:S01]  /*1f70*/  F2FP.F16.F32.PACK_AB R40, R41, R40 ;  /* 0x000000282928723e */ /* 0x000fe200000000ff */
[----:B------:R-:W1:Y:S02]  /*1f80*/  @!P2 SYNCS.CCTL.IV [UR7+0x18008] ;  /* 0x01800800ff00a9b1 */ /* 0x000e640008000007 */
[----:B-1----:R-:W-:Y:S01]  /*1f90*/  BAR.SYNC.DEFER_BLOCKING 0x0 ;  /* 0x0000000000007b1d */ /* 0x002fe20000010000 */
[----:B------:R-:W-:Y:S02]  /*1fa0*/  F2FP.F16.F32.PACK_AB R65, R67, R66 ;  /* 0x000000424341723e */ /* 0x000fe400000000ff */
[----:B------:R-:W-:Y:S02]  /*1fb0*/  F2FP.F16.F32.PACK_AB R41, R43, R42 ;  /* 0x0000002a2b29723e */ /* 0x000fe400000000ff */
[----:B------:R-:W-:-:S02]  /*1fc0*/  F2FP.F16.F32.PACK_AB R66, R69, R68 ;  /* 0x000000444542723e */ /* 0x000fc400000000ff */
[----:B------:R-:W-:Y:S02]  /*1fd0*/  F2FP.F16.F32.PACK_AB R67, R71, R70 ;  /* 0x000000464743723e */ /* 0x000fe400000000ff */
[----:B------:R-:W-:Y:S02]  /*1fe0*/  F2FP.F16.F32.PACK_AB R72, R73, R72 ;  /* 0x000000484948723e */ /* 0x000fe400000000ff */
[----:B------:R-:W-:Y:S02]  /*1ff0*/  F2FP.F16.F32.PACK_AB R42, R45, R44 ;  /* 0x0000002c2d2a723e */ /* 0x000fe400000000ff */
[----:B------:R-:W-:Y:S02]  /*2000*/  F2FP.F16.F32.PACK_AB R43, R47, R46 ;  /* 0x0000002e2f2b723e */ /* 0x000fe400000000ff */
[----:B------:R-:W-:Y:S02]  /*2010*/  F2FP.F16.F32.PACK_AB R48, R49, R48 ;  /* 0x000000303130723e */ /* 0x000fe400000000ff */
[----:B------:R-:W-:-:S02]  /*2020*/  F2FP.F16.F32.PACK_AB R73, R75, R74 ;  /* 0x0000004a4b49723e */ /* 0x000fc400000000ff */
[----:B------:R-:W-:Y:S02]  /*2030*/  F2FP.F16.F32.PACK_AB R49, R51, R50 ;  /* 0x000000323331723e */ /* 0x000fe400000000ff */
[----:B------:R-:W-:Y:S02]  /*2040*/  F2FP.F16.F32.PACK_AB R74, R77, R76 ;  /* 0x0000004c4d4a723e */ /* 0x000fe400000000ff */
[----:B------:R-:W-:Y:S01]  /*2050*/  F2FP.F16.F32.PACK_AB R75, R79, R78 ;  /* 0x0000004e4f4b723e */ /* 0x000fe200000000ff */
[----:B------:R-:W1:Y:S02]  /*2060*/  @!P2 SYNCS.CCTL.IV [UR7+0x18010] ;  /* 0x01801000ff00a9b1 */ /* 0x000e640008000007 */
[----:B-1----:R-:W-:Y:S01]  /*2070*/  BAR.SYNC.DEFER_BLOCKING 0x0 ;  /* 0x0000000000007b1d */ /* 0x002fe20000010000 */
[----:B------:R-:W-:Y:S02]  /*2080*/  F2FP.F16.F32.PACK_AB R80, R81, R80 ;  /* 0x000000505150723e */ /* 0x000fe400000000ff */
[----:B------:R-:W-:-:S02]  /*2090*/  F2FP.F16.F32.PACK_AB R50, R53, R52 ;  /* 0x000000343532723e */ /* 0x000fc400000000ff */
[----:B------:R-:W-:Y:S02]  /*20a0*/  F2FP.F16.F32.PACK_AB R51, R55, R54 ;  /* 0x000000363733723e */ /* 0x000fe400000000ff */
[----:B------:R-:W-:Y:S02]  /*20b0*/  F2FP.F16.F32.PACK_AB R81, R83, R82 ;  /* 0x000000525351723e */ /* 0x000fe400000000ff */
[----:B------:R-:W-:Y:S02]  /*20c0*/  F2FP.F16.F32.PACK_AB R82, R85, R84 ;  /* 0x000000545552723e */ /* 0x000fe400000000ff */
[----:B------:R-:W-:Y:S01]  /*20d0*/  F2FP.F16.F32.PACK_AB R83, R87, R86 ;  /* 0x000000565753723e */ /* 0x000fe200000000ff */
[----:B------:R-:W1:Y:S02]  /*20e0*/  @!P2 SYNCS.CCTL.IV [UR7+0x18018] ;  /* 0x01801800ff00a9b1 */ /* 0x000e640008000007 */
[----:B-1----:R-:W-:Y:S04]  /*20f0*/  STSM.16.M88.4 [R2], R24 ;  /* 0x0000001802007844 */ /* 0x002fe80000000200 */
[----:B------:R-:W-:Y:S04]  /*2100*/  STSM.16.M88.4 [R2+0x2000], R56 ;  /* 0x0020003802007844 */ /* 0x000fe80000000200 */
[----:B------:R-:W-:Y:S04]  /*2110*/  STSM.16.M88.4 [R3], R32 ;  /* 0x0000002003007844 */ /* 0x000fe80000000200 */
[----:B------:R-:W-:Y:S04]  /*2120*/  STSM.16.M88.4 [R3+0x2000], R64 ;  /* 0x0020004003007844 */ /* 0x000fe80000000200 */
[----:B------:R-:W-:Y:S04]  /*2130*/  STSM.16.M88.4 [R4], R40 ;  /* 0x0000002804007844 */ /* 0x000fe80000000200 */
[----:B------:R-:W-:Y:S04]  /*2140*/  STSM.16.M88.4 [R4+0x2000], R72 ;  /* 0x0020004804007844 */ /* 0x000fe80000000200 */
[----:B------:R-:W-:Y:S04]  /*2150*/  STSM.16.M88.4 [R0], R48 ;  /* 0x0000003000007844 */ /* 0x000fe80000000200 */
[----:B------:R-:W-:Y:S01]  /*2160*/  STSM.16.M88.4 [R0+0x2000], R80 ;  /* 0x0020005000007844 */ /* 0x000fe20000000200 */
[----:B------:R1:W-:Y:S06]  /*2170*/  MEMBAR.ALL.CTA ;  /* 0x0000000000007992 */ /* 0x0003ec0000008000 */
[----:B-1----:R-:W1:Y:S02]  /*2180*/  FENCE.VIEW.ASYNC.S ;  /* 0x00000000000073c6 */ /* 0x002e640000000000 */
[----:B-1----:R-:W-:Y:S06]  /*2190*/  BAR.SYNC.DEFER_BLOCKING 0x0 ;  /* 0x0000000000007b1d */ /* 0x002fec0000010000 */
[----:B------:R1:W-:Y:S01]  /*21a0*/  @UP1 UTMASTG.2D [UR8], [UR4] ;  /* 0x00000008040013b5 */ /* 0x0003e20008008000 */
[----:B------:R0:W-:Y:S01]  /*21b0*/  UTMACMDFLUSH ;  /* 0x00000000000079b7 */ /* 0x0001e20000000000 */
[----:B------:R-:W-:-:S04]  /*21c0*/  DEPBAR.LE SB0, 0x0 ;  /* 0x000080000000791a */ /* 0x000fc80000000000 */
[----:B------:R-:W-:Y:S06]  /*21d0*/  BAR.SYNC.DEFER_BLOCKING 0x0 ;  /* 0x0000000000007b1d */ /* 0x000fec0000010000 */
[----:B-1----:R-:W-:Y:S05]  /*21e0*/  EXIT ;  /* 0x000000000000794d */ /* 0x002fea0003800000 */
.L_x_48:
[----:B------:R-:W1:Y:S02]  /*21f0*/  SYNCS.PHASECHK.TRANS64.TRYWAIT P0, [UR6+0x18000], R3 ;  /* 0x01800003ff0075a7 */ /* 0x000e640008000146 */
[----:B-1----:R-:W-:Y:S05]  /*2200*/  @!P0 BRA `(.L_x_48) ;  /* 0xfffffffc00f88947 */ /* 0x002fea000383ffff */
[----:B------:R-:W-:Y:S05]  /*2210*/  BRA `(.L_x_50) ;  /* 0xfffffff800307947 */ /* 0x000fea000383ffff */
.L_x_51:
[----:B------:R-:W-:-:S00]  /*2220*/  BRA `(.L_x_51) ;  /* 0xfffffffc00fc7947 */ /* 0x000fc0000383ffff */
[----:B------:R-:W-:-:S00]  /*2230*/  NOP ;  /* 0x0000000000007918 */ /* 0x000fc00000000000 */
        /* <DEDUP_REMOVED lines=12> */
.L_x_52:


//--------------------- .nv.shared.gluon_wgmma    --------------------------
	.section	.nv.shared.gluon_wgmma,"aw",@nobits
	.sectionflags	@""
	.align	16
	.zero		1024


//--------------------- .nv.shared.reserved.0     --------------------------
	.section	.nv.shared.reserved.0,"aw",@nobits
	.weak		__nv_reservedSMEM_offset_0_alias
	.size		__nv_reservedSMEM_offset_0_alias, 0, 0
	.other		__nv_reservedSMEM_offset_0_alias,@"STO_CUDA_RESERVED_SHARED STV_DEFAULT"
__nv_reservedSMEM_offset_0_alias:
	.zero		0


//--------------------- .nv.constant0.gluon_wgmma --------------------------
	.section	.nv.constant0.gluon_wgmma,"a",@progbits
	.sectionflags	@""
	.align	4
.nv.constant0.gluon_wgmma:
	.zero		608


//--------------------- SYMBOLS --------------------------

	.type		.nv.reservedSmem.offset0,@object
	.size		.nv.reservedSmem.offset0,0x4
